//
// Generated by NVIDIA NVVM Compiler
//
// Compiler Build ID: CL-36424714
// Cuda compilation tools, release 13.0, V13.0.88
// Based on NVVM 20.0.0
//

.version 9.0
.target sm_100
.address_size 64

	// .globl	_Z21assignKernel_flat_oldPiS_S_PdS0_ii
// _ZZ17assignKernel_flatPiS_S_PdS0_iiE10shared_min has been demoted
.extern .shared .align 16 .b8 shared_data[];

.visible .entry _Z21assignKernel_flat_oldPiS_S_PdS0_ii(
	.param .u64 .ptr .align 1 _Z21assignKernel_flat_oldPiS_S_PdS0_ii_param_0,
	.param .u64 .ptr .align 1 _Z21assignKernel_flat_oldPiS_S_PdS0_ii_param_1,
	.param .u64 .ptr .align 1 _Z21assignKernel_flat_oldPiS_S_PdS0_ii_param_2,
	.param .u64 .ptr .align 1 _Z21assignKernel_flat_oldPiS_S_PdS0_ii_param_3,
	.param .u64 .ptr .align 1 _Z21assignKernel_flat_oldPiS_S_PdS0_ii_param_4,
	.param .u32 _Z21assignKernel_flat_oldPiS_S_PdS0_ii_param_5,
	.param .u32 _Z21assignKernel_flat_oldPiS_S_PdS0_ii_param_6
)
{
	.reg .pred 	%p<18>;
	.reg .b32 	%r<90>;
	.reg .b64 	%rd<19>;
	.reg .b64 	%fd<30>;

	ld.param.u64 	%rd1, [_Z21assignKernel_flat_oldPiS_S_PdS0_ii_param_0];
	ld.param.u64 	%rd2, [_Z21assignKernel_flat_oldPiS_S_PdS0_ii_param_1];
	ld.param.u64 	%rd3, [_Z21assignKernel_flat_oldPiS_S_PdS0_ii_param_2];
	ld.param.u64 	%rd4, [_Z21assignKernel_flat_oldPiS_S_PdS0_ii_param_3];
	ld.param.u64 	%rd5, [_Z21assignKernel_flat_oldPiS_S_PdS0_ii_param_4];
	ld.param.u32 	%r42, [_Z21assignKernel_flat_oldPiS_S_PdS0_ii_param_5];
	ld.param.u32 	%r43, [_Z21assignKernel_flat_oldPiS_S_PdS0_ii_param_6];
	mov.u32 	%r44, %ctaid.x;
	mov.u32 	%r1, %ntid.x;
	mov.u32 	%r2, %tid.x;
	mad.lo.s32 	%r3, %r44, %r1, %r2;
	div.s32 	%r4, %r3, %r42;
	setp.ge.s32 	%p1, %r4, %r43;
	@%p1 bra 	$L__BB0_26;
	rem.s32 	%r45, %r3, %r42;
	cvta.to.global.u64 	%rd6, %rd4;
	cvta.to.global.u64 	%rd7, %rd5;
	cvta.to.global.u64 	%rd8, %rd1;
	cvta.to.global.u64 	%rd9, %rd2;
	mul.wide.s32 	%rd10, %r45, 8;
	add.s64 	%rd11, %rd6, %rd10;
	ld.global.f64 	%fd15, [%rd11];
	add.s64 	%rd12, %rd7, %rd10;
	ld.global.f64 	%fd16, [%rd12];
	mul.wide.s32 	%rd13, %r4, 4;
	add.s64 	%rd14, %rd8, %rd13;
	ld.global.u32 	%r46, [%rd14];
	cvt.rn.f64.s32 	%fd17, %r46;
	add.s64 	%rd15, %rd9, %rd13;
	ld.global.u32 	%r47, [%rd15];
	cvt.rn.f64.s32 	%fd18, %r47;
	sub.f64 	%fd19, %fd15, %fd17;
	sub.f64 	%fd20, %fd16, %fd18;
	mul.f64 	%fd21, %fd20, %fd20;
	fma.rn.f64 	%fd24, %fd19, %fd19, %fd21;
	shl.b32 	%r48, %r1, 3;
	mov.u32 	%r49, shared_data;
	add.s32 	%r5, %r49, %r48;
	shl.b32 	%r50, %r2, 3;
	add.s32 	%r51, %r49, %r50;
	st.shared.f64 	[%r51], %fd24;
	shl.b32 	%r52, %r2, 2;
	add.s32 	%r53, %r5, %r52;
	st.shared.u32 	[%r53], %r45;
	bar.sync 	0;
	setp.ne.s32 	%p2, %r45, 0;
	@%p2 bra 	$L__BB0_26;
	rem.u32 	%r55, %r2, %r42;
	sub.s32 	%r6, %r2, %r55;
	setp.lt.s32 	%p3, %r42, 2;
	mov.b32 	%r79, 0;
	@%p3 bra 	$L__BB0_25;
	add.s32 	%r7, %r42, -1;
	add.s32 	%r59, %r42, -2;
	and.b32  	%r8, %r7, 3;
	setp.lt.u32 	%p4, %r59, 3;
	mov.b32 	%r79, 0;
	mov.b32 	%r86, 1;
	@%p4 bra 	$L__BB0_19;
	and.b32  	%r62, %r7, -4;
	neg.s32 	%r75, %r62;
	mov.b32 	%r76, 1;
	mov.b32 	%r74, 0;
	mov.u32 	%r79, %r74;
$L__BB0_5:
	add.s32 	%r14, %r76, %r6;
	setp.ge.u32 	%p5, %r14, %r1;
	shl.b32 	%r63, %r14, 3;
	add.s32 	%r15, %r49, %r63;
	shl.b32 	%r65, %r14, 2;
	add.s32 	%r16, %r5, %r65;
	@%p5 bra 	$L__BB0_8;
	ld.shared.f64 	%fd3, [%r15];
	setp.geu.f64 	%p6, %fd3, %fd24;
	@%p6 bra 	$L__BB0_8;
	ld.shared.u32 	%r79, [%r16];
	mov.f64 	%fd24, %fd3;
$L__BB0_8:
	add.s32 	%r66, %r14, 1;
	setp.ge.u32 	%p7, %r66, %r1;
	@%p7 bra 	$L__BB0_11;
	ld.shared.f64 	%fd5, [%r15+8];
	setp.geu.f64 	%p8, %fd5, %fd24;
	@%p8 bra 	$L__BB0_11;
	ld.shared.u32 	%r79, [%r16+4];
	mov.f64 	%fd24, %fd5;
$L__BB0_11:
	add.s32 	%r67, %r14, 2;
	setp.ge.u32 	%p9, %r67, %r1;
	@%p9 bra 	$L__BB0_14;
	ld.shared.f64 	%fd7, [%r15+16];
	setp.geu.f64 	%p10, %fd7, %fd24;
	@%p10 bra 	$L__BB0_14;
	ld.shared.u32 	%r79, [%r16+8];
	mov.f64 	%fd24, %fd7;
$L__BB0_14:
	add.s32 	%r68, %r14, 3;
	setp.ge.u32 	%p11, %r68, %r1;
	@%p11 bra 	$L__BB0_17;
	ld.shared.f64 	%fd9, [%r15+24];
	setp.geu.f64 	%p12, %fd9, %fd24;
	@%p12 bra 	$L__BB0_17;
	ld.shared.u32 	%r79, [%r16+12];
	mov.f64 	%fd24, %fd9;
$L__BB0_17:
	add.s32 	%r76, %r76, 4;
	add.s32 	%r75, %r75, 4;
	add.s32 	%r74, %r74, 4;
	setp.ne.s32 	%p13, %r75, 0;
	@%p13 bra 	$L__BB0_5;
	add.s32 	%r86, %r74, 1;
$L__BB0_19:
	setp.eq.s32 	%p14, %r8, 0;
	@%p14 bra 	$L__BB0_25;
	neg.s32 	%r85, %r8;
$L__BB0_21:
	.pragma "nounroll";
	add.s32 	%r36, %r86, %r6;
	setp.ge.u32 	%p15, %r36, %r1;
	@%p15 bra 	$L__BB0_24;
	shl.b32 	%r69, %r36, 3;
	add.s32 	%r71, %r49, %r69;
	ld.shared.f64 	%fd13, [%r71];
	setp.geu.f64 	%p16, %fd13, %fd24;
	@%p16 bra 	$L__BB0_24;
	shl.b32 	%r72, %r36, 2;
	add.s32 	%r73, %r5, %r72;
	ld.shared.u32 	%r79, [%r73];
	mov.f64 	%fd24, %fd13;
$L__BB0_24:
	add.s32 	%r86, %r86, 1;
	add.s32 	%r85, %r85, 1;
	setp.ne.s32 	%p17, %r85, 0;
	@%p17 bra 	$L__BB0_21;
$L__BB0_25:
	cvta.to.global.u64 	%rd16, %rd3;
	add.s64 	%rd18, %rd16, %rd13;
	st.global.u32 	[%rd18], %r79;
$L__BB0_26:
	ret;

}
	// .globl	_Z17assignKernel_flatPiS_S_PdS0_ii
.visible .entry _Z17assignKernel_flatPiS_S_PdS0_ii(
	.param .u64 .ptr .align 1 _Z17assignKernel_flatPiS_S_PdS0_ii_param_0,
	.param .u64 .ptr .align 1 _Z17assignKernel_flatPiS_S_PdS0_ii_param_1,
	.param .u64 .ptr .align 1 _Z17assignKernel_flatPiS_S_PdS0_ii_param_2,
	.param .u64 .ptr .align 1 _Z17assignKernel_flatPiS_S_PdS0_ii_param_3,
	.param .u64 .ptr .align 1 _Z17assignKernel_flatPiS_S_PdS0_ii_param_4,
	.param .u32 _Z17assignKernel_flatPiS_S_PdS0_ii_param_5,
	.param .u32 _Z17assignKernel_flatPiS_S_PdS0_ii_param_6
)
{
	.reg .pred 	%p<6>;
	.reg .b32 	%r<20>;
	.reg .b64 	%rd<25>;
	.reg .b64 	%fd<12>;
	// demoted variable
	.shared .align 8 .b8 _ZZ17assignKernel_flatPiS_S_PdS0_iiE10shared_min[4096];
	ld.param.u64 	%rd4, [_Z17assignKernel_flatPiS_S_PdS0_ii_param_0];
	ld.param.u64 	%rd5, [_Z17assignKernel_flatPiS_S_PdS0_ii_param_1];
	ld.param.u64 	%rd6, [_Z17assignKernel_flatPiS_S_PdS0_ii_param_2];
	ld.param.u64 	%rd7, [_Z17assignKernel_flatPiS_S_PdS0_ii_param_3];
	ld.param.u64 	%rd8, [_Z17assignKernel_flatPiS_S_PdS0_ii_param_4];
	ld.param.u32 	%r6, [_Z17assignKernel_flatPiS_S_PdS0_ii_param_5];
	ld.param.u32 	%r7, [_Z17assignKernel_flatPiS_S_PdS0_ii_param_6];
	mov.u32 	%r8, %ctaid.x;
	mov.u32 	%r9, %ntid.x;
	mov.u32 	%r1, %tid.x;
	mad.lo.s32 	%r10, %r8, %r9, %r1;
	div.s32 	%r2, %r10, %r6;
	mul.lo.s32 	%r11, %r2, %r6;
	sub.s32 	%r3, %r10, %r11;
	setp.ge.s32 	%p1, %r2, %r7;
	@%p1 bra 	$L__BB1_9;
	cvta.to.global.u64 	%rd9, %rd7;
	cvta.to.global.u64 	%rd10, %rd8;
	cvta.to.global.u64 	%rd11, %rd4;
	cvta.to.global.u64 	%rd12, %rd5;
	mul.wide.s32 	%rd13, %r3, 8;
	add.s64 	%rd14, %rd9, %rd13;
	ld.global.f64 	%fd2, [%rd14];
	add.s64 	%rd15, %rd10, %rd13;
	ld.global.f64 	%fd3, [%rd15];
	mul.wide.s32 	%rd16, %r2, 4;
	add.s64 	%rd17, %rd11, %rd16;
	ld.global.u32 	%r12, [%rd17];
	cvt.rn.f64.s32 	%fd4, %r12;
	add.s64 	%rd18, %rd12, %rd16;
	ld.global.u32 	%r13, [%rd18];
	cvt.rn.f64.s32 	%fd5, %r13;
	sub.f64 	%fd6, %fd2, %fd4;
	sub.f64 	%fd7, %fd3, %fd5;
	mul.f64 	%fd8, %fd7, %fd7;
	fma.rn.f64 	%fd1, %fd6, %fd6, %fd8;
	div.u32 	%r14, %r1, %r6;
	mul.lo.s32 	%r15, %r14, %r6;
	sub.s32 	%r4, %r1, %r15;
	setp.ne.s32 	%p2, %r4, 0;
	shl.b32 	%r16, %r14, 4;
	mov.u32 	%r17, _ZZ17assignKernel_flatPiS_S_PdS0_iiE10shared_min;
	add.s32 	%r5, %r17, %r16;
	@%p2 bra 	$L__BB1_3;
	mov.b64 	%rd19, 4746794007244308480;
	st.shared.u64 	[%r5], %rd19;
	mov.b32 	%r18, -1;
	st.shared.u32 	[%r5+8], %r18;
$L__BB1_3:
	bar.sync 	0;
	ld.shared.u64 	%rd24, [%r5];
$L__BB1_4:
	mov.b64 	%fd9, %rd24;
	min.f64 	%fd10, %fd1, %fd9;
	mov.b64 	%rd20, %fd10;
	atom.relaxed.shared.cas.b64 	%rd3, [%r5], %rd24, %rd20;
	setp.ne.s64 	%p3, %rd24, %rd3;
	mov.u64 	%rd24, %rd3;
	@%p3 bra 	$L__BB1_4;
	bar.sync 	0;
	ld.shared.f64 	%fd11, [%r5];
	setp.neu.f64 	%p4, %fd1, %fd11;
	@%p4 bra 	$L__BB1_7;
	st.shared.u32 	[%r5+8], %r3;
$L__BB1_7:
	setp.ne.s32 	%p5, %r4, 0;
	bar.sync 	0;
	@%p5 bra 	$L__BB1_9;
	ld.shared.u32 	%r19, [%r5+8];
	cvta.to.global.u64 	%rd21, %rd6;
	add.s64 	%rd23, %rd21, %rd16;
	st.global.u32 	[%rd23], %r19;
$L__BB1_9:
	ret;

}
	// .globl	_Z12assignKernelPiS_S_PdS0_ii
.visible .entry _Z12assignKernelPiS_S_PdS0_ii(
	.param .u64 .ptr .align 1 _Z12assignKernelPiS_S_PdS0_ii_param_0,
	.param .u64 .ptr .align 1 _Z12assignKernelPiS_S_PdS0_ii_param_1,
	.param .u64 .ptr .align 1 _Z12assignKernelPiS_S_PdS0_ii_param_2,
	.param .u64 .ptr .align 1 _Z12assignKernelPiS_S_PdS0_ii_param_3,
	.param .u64 .ptr .align 1 _Z12assignKernelPiS_S_PdS0_ii_param_4,
	.param .u32 _Z12assignKernelPiS_S_PdS0_ii_param_5,
	.param .u32 _Z12assignKernelPiS_S_PdS0_ii_param_6
)
{
	.reg .pred 	%p<26>;
	.reg .b32 	%r<74>;
	.reg .b64 	%rd<33>;
	.reg .b64 	%fd<117>;

	ld.param.u64 	%rd9, [_Z12assignKernelPiS_S_PdS0_ii_param_0];
	ld.param.u64 	%rd10, [_Z12assignKernelPiS_S_PdS0_ii_param_1];
	ld.param.u64 	%rd11, [_Z12assignKernelPiS_S_PdS0_ii_param_2];
	ld.param.u64 	%rd12, [_Z12assignKernelPiS_S_PdS0_ii_param_3];
	ld.param.u64 	%rd13, [_Z12assignKernelPiS_S_PdS0_ii_param_4];
	ld.param.u32 	%r24, [_Z12assignKernelPiS_S_PdS0_ii_param_5];
	ld.param.u32 	%r25, [_Z12assignKernelPiS_S_PdS0_ii_param_6];
	cvta.to.global.u64 	%rd1, %rd13;
	cvta.to.global.u64 	%rd2, %rd12;
	mov.u32 	%r26, %ctaid.x;
	mov.u32 	%r27, %ntid.x;
	mov.u32 	%r28, %tid.x;
	mad.lo.s32 	%r1, %r26, %r27, %r28;
	setp.ge.s32 	%p1, %r1, %r25;
	@%p1 bra 	$L__BB2_14;
	setp.lt.s32 	%p2, %r24, 1;
	@%p2 bra 	$L__BB2_13;
	cvta.to.global.u64 	%rd14, %rd9;
	mul.wide.s32 	%rd15, %r1, 4;
	add.s64 	%rd16, %rd14, %rd15;
	ld.global.u32 	%r33, [%rd16];
	cvt.rn.f64.s32 	%fd1, %r33;
	cvta.to.global.u64 	%rd17, %rd10;
	add.s64 	%rd18, %rd17, %rd15;
	ld.global.u32 	%r34, [%rd18];
	cvt.rn.f64.s32 	%fd2, %r34;
	and.b32  	%r2, %r24, 7;
	setp.lt.u32 	%p3, %r24, 8;
	mov.f64 	%fd114, 0d41DFFFFFFFC00000;
	mov.b32 	%r68, 0;
	@%p3 bra 	$L__BB2_5;
	and.b32  	%r68, %r24, 2147483640;
	add.s64 	%rd32, %rd2, 32;
	add.s64 	%rd31, %rd1, 32;
	mov.f64 	%fd114, 0d41DFFFFFFFC00000;
	mov.b32 	%r62, 0;
$L__BB2_4:
	.pragma "nounroll";
	ld.global.f64 	%fd12, [%rd32+-32];
	ld.global.f64 	%fd13, [%rd31+-32];
	sub.f64 	%fd14, %fd12, %fd1;
	sub.f64 	%fd15, %fd13, %fd2;
	mul.f64 	%fd16, %fd15, %fd15;
	fma.rn.f64 	%fd17, %fd14, %fd14, %fd16;
	setp.lt.f64 	%p4, %fd17, %fd114;
	selp.b32 	%r37, %r62, %r73, %p4;
	selp.f64 	%fd18, %fd17, %fd114, %p4;
	ld.global.f64 	%fd19, [%rd32+-24];
	ld.global.f64 	%fd20, [%rd31+-24];
	sub.f64 	%fd21, %fd19, %fd1;
	sub.f64 	%fd22, %fd20, %fd2;
	mul.f64 	%fd23, %fd22, %fd22;
	fma.rn.f64 	%fd24, %fd21, %fd21, %fd23;
	setp.lt.f64 	%p5, %fd24, %fd18;
	add.s32 	%r38, %r62, 1;
	selp.b32 	%r39, %r38, %r37, %p5;
	selp.f64 	%fd25, %fd24, %fd18, %p5;
	ld.global.f64 	%fd26, [%rd32+-16];
	ld.global.f64 	%fd27, [%rd31+-16];
	sub.f64 	%fd28, %fd26, %fd1;
	sub.f64 	%fd29, %fd27, %fd2;
	mul.f64 	%fd30, %fd29, %fd29;
	fma.rn.f64 	%fd31, %fd28, %fd28, %fd30;
	setp.lt.f64 	%p6, %fd31, %fd25;
	add.s32 	%r40, %r62, 2;
	selp.b32 	%r41, %r40, %r39, %p6;
	selp.f64 	%fd32, %fd31, %fd25, %p6;
	ld.global.f64 	%fd33, [%rd32+-8];
	ld.global.f64 	%fd34, [%rd31+-8];
	sub.f64 	%fd35, %fd33, %fd1;
	sub.f64 	%fd36, %fd34, %fd2;
	mul.f64 	%fd37, %fd36, %fd36;
	fma.rn.f64 	%fd38, %fd35, %fd35, %fd37;
	setp.lt.f64 	%p7, %fd38, %fd32;
	add.s32 	%r42, %r62, 3;
	selp.b32 	%r43, %r42, %r41, %p7;
	selp.f64 	%fd39, %fd38, %fd32, %p7;
	ld.global.f64 	%fd40, [%rd32];
	ld.global.f64 	%fd41, [%rd31];
	sub.f64 	%fd42, %fd40, %fd1;
	sub.f64 	%fd43, %fd41, %fd2;
	mul.f64 	%fd44, %fd43, %fd43;
	fma.rn.f64 	%fd45, %fd42, %fd42, %fd44;
	setp.lt.f64 	%p8, %fd45, %fd39;
	add.s32 	%r44, %r62, 4;
	selp.b32 	%r45, %r44, %r43, %p8;
	selp.f64 	%fd46, %fd45, %fd39, %p8;
	ld.global.f64 	%fd47, [%rd32+8];
	ld.global.f64 	%fd48, [%rd31+8];
	sub.f64 	%fd49, %fd47, %fd1;
	sub.f64 	%fd50, %fd48, %fd2;
	mul.f64 	%fd51, %fd50, %fd50;
	fma.rn.f64 	%fd52, %fd49, %fd49, %fd51;
	setp.lt.f64 	%p9, %fd52, %fd46;
	add.s32 	%r46, %r62, 5;
	selp.b32 	%r47, %r46, %r45, %p9;
	selp.f64 	%fd53, %fd52, %fd46, %p9;
	ld.global.f64 	%fd54, [%rd32+16];
	ld.global.f64 	%fd55, [%rd31+16];
	sub.f64 	%fd56, %fd54, %fd1;
	sub.f64 	%fd57, %fd55, %fd2;
	mul.f64 	%fd58, %fd57, %fd57;
	fma.rn.f64 	%fd59, %fd56, %fd56, %fd58;
	setp.lt.f64 	%p10, %fd59, %fd53;
	add.s32 	%r48, %r62, 6;
	selp.b32 	%r49, %r48, %r47, %p10;
	selp.f64 	%fd60, %fd59, %fd53, %p10;
	ld.global.f64 	%fd61, [%rd32+24];
	ld.global.f64 	%fd62, [%rd31+24];
	sub.f64 	%fd63, %fd61, %fd1;
	sub.f64 	%fd64, %fd62, %fd2;
	mul.f64 	%fd65, %fd64, %fd64;
	fma.rn.f64 	%fd66, %fd63, %fd63, %fd65;
	setp.lt.f64 	%p11, %fd66, %fd60;
	add.s32 	%r50, %r62, 7;
	selp.b32 	%r73, %r50, %r49, %p11;
	selp.f64 	%fd114, %fd66, %fd60, %p11;
	add.s64 	%rd32, %rd32, 64;
	add.s64 	%rd31, %rd31, 64;
	add.s32 	%r62, %r62, 8;
	setp.ne.s32 	%p12, %r62, %r68;
	@%p12 bra 	$L__BB2_4;
$L__BB2_5:
	setp.eq.s32 	%p13, %r2, 0;
	@%p13 bra 	$L__BB2_13;
	and.b32  	%r11, %r24, 3;
	setp.lt.u32 	%p14, %r2, 4;
	@%p14 bra 	$L__BB2_8;
	mul.wide.u32 	%rd19, %r68, 8;
	add.s64 	%rd20, %rd2, %rd19;
	ld.global.f64 	%fd67, [%rd20];
	add.s64 	%rd21, %rd1, %rd19;
	ld.global.f64 	%fd68, [%rd21];
	sub.f64 	%fd69, %fd67, %fd1;
	sub.f64 	%fd70, %fd68, %fd2;
	mul.f64 	%fd71, %fd70, %fd70;
	fma.rn.f64 	%fd72, %fd69, %fd69, %fd71;
	setp.lt.f64 	%p15, %fd72, %fd114;
	selp.b32 	%r52, %r68, %r73, %p15;
	selp.f64 	%fd73, %fd72, %fd114, %p15;
	add.s32 	%r53, %r68, 1;
	ld.global.f64 	%fd74, [%rd20+8];
	ld.global.f64 	%fd75, [%rd21+8];
	sub.f64 	%fd76, %fd74, %fd1;
	sub.f64 	%fd77, %fd75, %fd2;
	mul.f64 	%fd78, %fd77, %fd77;
	fma.rn.f64 	%fd79, %fd76, %fd76, %fd78;
	setp.lt.f64 	%p16, %fd79, %fd73;
	selp.b32 	%r54, %r53, %r52, %p16;
	selp.f64 	%fd80, %fd79, %fd73, %p16;
	add.s32 	%r55, %r68, 2;
	ld.global.f64 	%fd81, [%rd20+16];
	ld.global.f64 	%fd82, [%rd21+16];
	sub.f64 	%fd83, %fd81, %fd1;
	sub.f64 	%fd84, %fd82, %fd2;
	mul.f64 	%fd85, %fd84, %fd84;
	fma.rn.f64 	%fd86, %fd83, %fd83, %fd85;
	setp.lt.f64 	%p17, %fd86, %fd80;
	selp.b32 	%r56, %r55, %r54, %p17;
	selp.f64 	%fd87, %fd86, %fd80, %p17;
	add.s32 	%r57, %r68, 3;
	ld.global.f64 	%fd88, [%rd20+24];
	ld.global.f64 	%fd89, [%rd21+24];
	sub.f64 	%fd90, %fd88, %fd1;
	sub.f64 	%fd91, %fd89, %fd2;
	mul.f64 	%fd92, %fd91, %fd91;
	fma.rn.f64 	%fd93, %fd90, %fd90, %fd92;
	setp.lt.f64 	%p18, %fd93, %fd87;
	selp.b32 	%r73, %r57, %r56, %p18;
	selp.f64 	%fd114, %fd93, %fd87, %p18;
	add.s32 	%r68, %r68, 4;
$L__BB2_8:
	setp.eq.s32 	%p19, %r11, 0;
	@%p19 bra 	$L__BB2_13;
	setp.eq.s32 	%p20, %r11, 1;
	@%p20 bra 	$L__BB2_11;
	mul.wide.u32 	%rd22, %r68, 8;
	add.s64 	%rd23, %rd2, %rd22;
	ld.global.f64 	%fd94, [%rd23];
	add.s64 	%rd24, %rd1, %rd22;
	ld.global.f64 	%fd95, [%rd24];
	sub.f64 	%fd96, %fd94, %fd1;
	sub.f64 	%fd97, %fd95, %fd2;
	mul.f64 	%fd98, %fd97, %fd97;
	fma.rn.f64 	%fd99, %fd96, %fd96, %fd98;
	setp.lt.f64 	%p21, %fd99, %fd114;
	selp.b32 	%r59, %r68, %r73, %p21;
	selp.f64 	%fd100, %fd99, %fd114, %p21;
	add.s32 	%r60, %r68, 1;
	ld.global.f64 	%fd101, [%rd23+8];
	ld.global.f64 	%fd102, [%rd24+8];
	sub.f64 	%fd103, %fd101, %fd1;
	sub.f64 	%fd104, %fd102, %fd2;
	mul.f64 	%fd105, %fd104, %fd104;
	fma.rn.f64 	%fd106, %fd103, %fd103, %fd105;
	setp.lt.f64 	%p22, %fd106, %fd100;
	selp.b32 	%r73, %r60, %r59, %p22;
	selp.f64 	%fd114, %fd106, %fd100, %p22;
	add.s32 	%r68, %r68, 2;
$L__BB2_11:
	and.b32  	%r61, %r24, 1;
	setp.eq.b32 	%p23, %r61, 1;
	not.pred 	%p24, %p23;
	@%p24 bra 	$L__BB2_13;
	mul.wide.u32 	%rd25, %r68, 8;
	add.s64 	%rd26, %rd2, %rd25;
	ld.global.f64 	%fd107, [%rd26];
	add.s64 	%rd27, %rd1, %rd25;
	ld.global.f64 	%fd108, [%rd27];
	sub.f64 	%fd109, %fd107, %fd1;
	sub.f64 	%fd110, %fd108, %fd2;
	mul.f64 	%fd111, %fd110, %fd110;
	fma.rn.f64 	%fd112, %fd109, %fd109, %fd111;
	setp.lt.f64 	%p25, %fd112, %fd114;
	selp.b32 	%r73, %r68, %r73, %p25;
$L__BB2_13:
	cvta.to.global.u64 	%rd28, %rd11;
	mul.wide.s32 	%rd29, %r1, 4;
	add.s64 	%rd30, %rd28, %rd29;
	st.global.u32 	[%rd30], %r73;
$L__BB2_14:
	ret;

}
	// .globl	_Z20check_cluster_changePdS_S_S_PbS0_i
.visible .entry _Z20check_cluster_changePdS_S_S_PbS0_i(
	.param .u64 .ptr .align 1 _Z20check_cluster_changePdS_S_S_PbS0_i_param_0,
	.param .u64 .ptr .align 1 _Z20check_cluster_changePdS_S_S_PbS0_i_param_1,
	.param .u64 .ptr .align 1 _Z20check_cluster_changePdS_S_S_PbS0_i_param_2,
	.param .u64 .ptr .align 1 _Z20check_cluster_changePdS_S_S_PbS0_i_param_3,
	.param .u64 .ptr .align 1 _Z20check_cluster_changePdS_S_S_PbS0_i_param_4,
	.param .u64 .ptr .align 1 _Z20check_cluster_changePdS_S_S_PbS0_i_param_5,
	.param .u32 _Z20check_cluster_changePdS_S_S_PbS0_i_param_6
)
{
	.reg .pred 	%p<14>;
	.reg .b16 	%rs<13>;
	.reg .b32 	%r<11>;
	.reg .b64 	%rd<22>;
	.reg .b64 	%fd<7>;

	ld.param.u64 	%rd8, [_Z20check_cluster_changePdS_S_S_PbS0_i_param_0];
	ld.param.u64 	%rd9, [_Z20check_cluster_changePdS_S_S_PbS0_i_param_1];
	ld.param.u64 	%rd10, [_Z20check_cluster_changePdS_S_S_PbS0_i_param_2];
	ld.param.u64 	%rd11, [_Z20check_cluster_changePdS_S_S_PbS0_i_param_3];
	ld.param.u64 	%rd12, [_Z20check_cluster_changePdS_S_S_PbS0_i_param_4];
	ld.param.u64 	%rd13, [_Z20check_cluster_changePdS_S_S_PbS0_i_param_5];
	ld.param.u32 	%r4, [_Z20check_cluster_changePdS_S_S_PbS0_i_param_6];
	cvta.to.global.u64 	%rd1, %rd12;
	cvta.to.global.u64 	%rd2, %rd13;
	mov.u32 	%r5, %tid.x;
	mov.u32 	%r6, %ctaid.x;
	mov.u32 	%r7, %ntid.x;
	mad.lo.s32 	%r1, %r6, %r7, %r5;
	setp.gt.s32 	%p3, %r1, %r4;
	@%p3 bra 	$L__BB3_12;
	setp.ne.s32 	%p4, %r1, 0;
	@%p4 bra 	$L__BB3_3;
	mov.b16 	%rs1, 0;
	st.global.u8 	[%rd2], %rs1;
$L__BB3_3:
	cvta.to.global.u64 	%rd14, %rd8;
	mul.wide.s32 	%rd15, %r1, 8;
	add.s64 	%rd3, %rd14, %rd15;
	ld.global.f64 	%fd1, [%rd3];
	cvta.to.global.u64 	%rd16, %rd10;
	add.s64 	%rd4, %rd16, %rd15;
	ld.global.f64 	%fd2, [%rd4];
	setp.neu.f64 	%p6, %fd1, %fd2;
	cvta.to.global.u64 	%rd17, %rd9;
	add.s64 	%rd5, %rd17, %rd15;
	cvta.to.global.u64 	%rd18, %rd11;
	add.s64 	%rd6, %rd18, %rd15;
	mov.pred 	%p13, -1;
	@%p6 bra 	$L__BB3_5;
	ld.global.f64 	%fd3, [%rd5];
	ld.global.f64 	%fd4, [%rd6];
	setp.neu.f64 	%p13, %fd3, %fd4;
$L__BB3_5:
	cvt.s64.s32 	%rd19, %r1;
	selp.u16 	%rs2, 1, 0, %p13;
	add.s64 	%rd7, %rd1, %rd19;
	st.global.u8 	[%rd7], %rs2;
	bar.sync 	0;
	setp.lt.s32 	%p7, %r4, 2;
	@%p7 bra 	$L__BB3_10;
	mov.b32 	%r10, 1;
$L__BB3_7:
	shl.b32 	%r3, %r10, 1;
	mul.lo.s32 	%r9, %r3, %r1;
	setp.ge.s32 	%p8, %r9, %r4;
	@%p8 bra 	$L__BB3_9;
	ld.global.u8 	%rs3, [%rd7];
	cvt.s64.s32 	%rd20, %r10;
	add.s64 	%rd21, %rd7, %rd20;
	ld.global.u8 	%rs4, [%rd21];
	or.b16  	%rs5, %rs4, %rs3;
	and.b16  	%rs6, %rs5, 255;
	setp.ne.s16 	%p9, %rs6, 0;
	selp.u16 	%rs7, 1, 0, %p9;
	st.global.u8 	[%rd7], %rs7;
$L__BB3_9:
	bar.sync 	0;
	setp.lt.s32 	%p10, %r3, %r4;
	mov.u32 	%r10, %r3;
	@%p10 bra 	$L__BB3_7;
$L__BB3_10:
	setp.ne.s32 	%p11, %r1, 0;
	ld.global.f64 	%fd5, [%rd3];
	st.global.f64 	[%rd4], %fd5;
	ld.global.f64 	%fd6, [%rd5];
	st.global.f64 	[%rd6], %fd6;
	@%p11 bra 	$L__BB3_12;
	ld.global.u8 	%rs8, [%rd2];
	ld.global.u8 	%rs9, [%rd1];
	or.b16  	%rs10, %rs9, %rs8;
	and.b16  	%rs11, %rs10, 255;
	setp.ne.s16 	%p12, %rs11, 0;
	selp.u16 	%rs12, 1, 0, %p12;
	st.global.u8 	[%rd2], %rs12;
$L__BB3_12:
	ret;

}
	// .globl	_Z12updateKernelPiS_S_iiPdS0_S_
.visible .entry _Z12updateKernelPiS_S_iiPdS0_S_(
	.param .u64 .ptr .align 1 _Z12updateKernelPiS_S_iiPdS0_S__param_0,
	.param .u64 .ptr .align 1 _Z12updateKernelPiS_S_iiPdS0_S__param_1,
	.param .u64 .ptr .align 1 _Z12updateKernelPiS_S_iiPdS0_S__param_2,
	.param .u32 _Z12updateKernelPiS_S_iiPdS0_S__param_3,
	.param .u32 _Z12updateKernelPiS_S_iiPdS0_S__param_4,
	.param .u64 .ptr .align 1 _Z12updateKernelPiS_S_iiPdS0_S__param_5,
	.param .u64 .ptr .align 1 _Z12updateKernelPiS_S_iiPdS0_S__param_6,
	.param .u64 .ptr .align 1 _Z12updateKernelPiS_S_iiPdS0_S__param_7
)
{
	.reg .pred 	%p<2>;
	.reg .b32 	%r<12>;
	.reg .b64 	%rd<23>;
	.reg .b64 	%fd<5>;

	ld.param.u64 	%rd1, [_Z12updateKernelPiS_S_iiPdS0_S__param_0];
	ld.param.u64 	%rd2, [_Z12updateKernelPiS_S_iiPdS0_S__param_1];
	ld.param.u64 	%rd3, [_Z12updateKernelPiS_S_iiPdS0_S__param_2];
	ld.param.u32 	%r2, [_Z12updateKernelPiS_S_iiPdS0_S__param_4];
	ld.param.u64 	%rd4, [_Z12updateKernelPiS_S_iiPdS0_S__param_5];
	ld.param.u64 	%rd5, [_Z12updateKernelPiS_S_iiPdS0_S__param_6];
	ld.param.u64 	%rd6, [_Z12updateKernelPiS_S_iiPdS0_S__param_7];
	mov.u32 	%r3, %ctaid.x;
	mov.u32 	%r4, %ntid.x;
	mov.u32 	%r5, %tid.x;
	mad.lo.s32 	%r1, %r3, %r4, %r5;
	setp.ge.s32 	%p1, %r1, %r2;
	@%p1 bra 	$L__BB4_2;
	cvta.to.global.u64 	%rd7, %rd3;
	cvta.to.global.u64 	%rd8, %rd1;
	cvta.to.global.u64 	%rd9, %rd4;
	cvta.to.global.u64 	%rd10, %rd2;
	cvta.to.global.u64 	%rd11, %rd5;
	cvta.to.global.u64 	%rd12, %rd6;
	mul.wide.s32 	%rd13, %r1, 4;
	add.s64 	%rd14, %rd7, %rd13;
	ld.global.u32 	%r6, [%rd14];
	mul.wide.s32 	%rd15, %r6, 8;
	add.s64 	%rd16, %rd9, %rd15;
	add.s64 	%rd17, %rd8, %rd13;
	ld.global.u32 	%r7, [%rd17];
	cvt.rn.f64.s32 	%fd1, %r7;
	atom.global.add.f64 	%fd2, [%rd16], %fd1;
	ld.global.u32 	%r8, [%rd14];
	mul.wide.s32 	%rd18, %r8, 8;
	add.s64 	%rd19, %rd11, %rd18;
	add.s64 	%rd20, %rd10, %rd13;
	ld.global.u32 	%r9, [%rd20];
	cvt.rn.f64.s32 	%fd3, %r9;
	atom.global.add.f64 	%fd4, [%rd19], %fd3;
	ld.global.u32 	%r10, [%rd14];
	mul.wide.s32 	%rd21, %r10, 4;
	add.s64 	%rd22, %rd12, %rd21;
	atom.global.add.u32 	%r11, [%rd22], 1;
$L__BB4_2:
	ret;

}
	// .globl	_Z16computeCentroidsiPdS_PiS_S_
.visible .entry _Z16computeCentroidsiPdS_PiS_S_(
	.param .u32 _Z16computeCentroidsiPdS_PiS_S__param_0,
	.param .u64 .ptr .align 1 _Z16computeCentroidsiPdS_PiS_S__param_1,
	.param .u64 .ptr .align 1 _Z16computeCentroidsiPdS_PiS_S__param_2,
	.param .u64 .ptr .align 1 _Z16computeCentroidsiPdS_PiS_S__param_3,
	.param .u64 .ptr .align 1 _Z16computeCentroidsiPdS_PiS_S__param_4,
	.param .u64 .ptr .align 1 _Z16computeCentroidsiPdS_PiS_S__param_5
)
{
	.reg .pred 	%p<3>;
	.reg .b32 	%r<8>;
	.reg .b64 	%rd<18>;
	.reg .b64 	%fd<7>;

	ld.param.u32 	%r3, [_Z16computeCentroidsiPdS_PiS_S__param_0];
	ld.param.u64 	%rd2, [_Z16computeCentroidsiPdS_PiS_S__param_1];
	ld.param.u64 	%rd3, [_Z16computeCentroidsiPdS_PiS_S__param_2];
	ld.param.u64 	%rd4, [_Z16computeCentroidsiPdS_PiS_S__param_3];
	ld.param.u64 	%rd5, [_Z16computeCentroidsiPdS_PiS_S__param_4];
	ld.param.u64 	%rd6, [_Z16computeCentroidsiPdS_PiS_S__param_5];
	mov.u32 	%r4, %ctaid.x;
	mov.u32 	%r5, %ntid.x;
	mov.u32 	%r6, %tid.x;
	mad.lo.s32 	%r1, %r4, %r5, %r6;
	setp.ge.s32 	%p1, %r1, %r3;
	@%p1 bra 	$L__BB5_3;
	cvta.to.global.u64 	%rd7, %rd4;
	mul.wide.s32 	%rd8, %r1, 4;
	add.s64 	%rd1, %rd7, %rd8;
	ld.global.u32 	%r2, [%rd1];
	setp.lt.s32 	%p2, %r2, 1;
	@%p2 bra 	$L__BB5_3;
	cvta.to.global.u64 	%rd9, %rd2;
	mul.wide.s32 	%rd10, %r1, 8;
	add.s64 	%rd11, %rd9, %rd10;
	ld.global.f64 	%fd1, [%rd11];
	cvt.rn.f64.u32 	%fd2, %r2;
	div.rn.f64 	%fd3, %fd1, %fd2;
	cvta.to.global.u64 	%rd12, %rd5;
	add.s64 	%rd13, %rd12, %rd10;
	st.global.f64 	[%rd13], %fd3;
	cvta.to.global.u64 	%rd14, %rd3;
	add.s64 	%rd15, %rd14, %rd10;
	ld.global.f64 	%fd4, [%rd15];
	ld.global.u32 	%r7, [%rd1];
	cvt.rn.f64.s32 	%fd5, %r7;
	div.rn.f64 	%fd6, %fd4, %fd5;
	cvta.to.global.u64 	%rd16, %rd6;
	add.s64 	%rd17, %rd16, %rd10;
	st.global.f64 	[%rd17], %fd6;
$L__BB5_3:
	ret;

}


// ===== COMPILED SASS (sm_100) =====

	.target	sm_100

	.elftype	@"ET_EXEC"


//--------------------- .note.nv.tkinfo           --------------------------
	.section	.note.nv.tkinfo,"",@"SHT_NOTE"
	.sectionflags	@"SHF_NOTE_NV_TKINFO"
	.tkinfo
        /*0018*/ 	.word	0x00000002
        /*0030*/ 	.string	""
        /*0030*/ 	.string	"ptxas"
        /*0030*/ 	.string	"Cuda compilation tools, release 13.0, V13.0.88"
        /*0030*/ 	.string	"Build cuda_13.0.r13.0/compiler.36424714_0"
        /*0030*/ 	.string	"-arch sm_100 -m 64 "



//--------------------- .note.nv.cuinfo           --------------------------
	.section	.note.nv.cuinfo,"",@"SHT_NOTE"
	.sectionflags	@"SHF_NOTE_NV_CUINFO"
        /*0018*/ 	.short	0x0002
        /*001a*/ 	.short	0x0064
        /*001c*/ 	.short	0x0082
	.zero		2


//--------------------- .nv.info                  --------------------------
	.section	.nv.info,"",@"SHT_CUDA_INFO"
	.align	4


	//----- nvinfo : EIATTR_REGCOUNT
	.align		4
        /*0000*/ 	.byte	0x04, 0x2f
        /*0002*/ 	.short	(.L_1 - .L_0)
	.align		4
.L_0:
        /*0004*/ 	.word	index@(_Z21assignKernel_flat_oldPiS_S_PdS0_ii)
        /*0008*/ 	.word	0x00000019


	//----- nvinfo : EIATTR_FRAME_SIZE
	.align		4
.L_1:
        /*000c*/ 	.byte	0x04, 0x11
        /*000e*/ 	.short	(.L_3 - .L_2)
	.align		4
.L_2:
        /*0010*/ 	.word	index@(_Z21assignKernel_flat_oldPiS_S_PdS0_ii)
        /*0014*/ 	.word	0x00000000


	//----- nvinfo : EIATTR_REGCOUNT
	.align		4
.L_3:
        /*0018*/ 	.byte	0x04, 0x2f
        /*001a*/ 	.short	(.L_5 - .L_4)
	.align		4
.L_4:
        /*001c*/ 	.word	index@(_Z17assignKernel_flatPiS_S_PdS0_ii)
        /*0020*/ 	.word	0x00000017


	//----- nvinfo : EIATTR_FRAME_SIZE
	.align		4
.L_5:
        /*0024*/ 	.byte	0x04, 0x11
        /*0026*/ 	.short	(.L_7 - .L_6)
	.align		4
.L_6:
        /*0028*/ 	.word	index@(_Z17assignKernel_flatPiS_S_PdS0_ii)
        /*002c*/ 	.word	0x00000000


	//----- nvinfo : EIATTR_REGCOUNT
	.align		4
.L_7:
        /*0030*/ 	.byte	0x04, 0x2f
        /*0032*/ 	.short	(.L_9 - .L_8)
	.align		4
.L_8:
        /*0034*/ 	.word	index@(_Z12assignKernelPiS_S_PdS0_ii)
        /*0038*/ 	.word	0x00000020


	//----- nvinfo : EIATTR_FRAME_SIZE
	.align		4
.L_9:
        /*003c*/ 	.byte	0x04, 0x11
        /*003e*/ 	.short	(.L_11 - .L_10)
	.align		4
.L_10:
        /*0040*/ 	.word	index@(_Z12assignKernelPiS_S_PdS0_ii)
        /*0044*/ 	.word	0x00000000


	//----- nvinfo : EIATTR_REGCOUNT
	.align		4
.L_11:
        /*0048*/ 	.byte	0x04, 0x2f
        /*004a*/ 	.short	(.L_13 - .L_12)
	.align		4
.L_12:
        /*004c*/ 	.word	index@(_Z20check_cluster_changePdS_S_S_PbS0_i)
        /*0050*/ 	.word	0x00000014


	//----- nvinfo : EIATTR_FRAME_SIZE
	.align		4
.L_13:
        /*0054*/ 	.byte	0x04, 0x11
        /*0056*/ 	.short	(.L_15 - .L_14)
	.align		4
.L_14:
        /*0058*/ 	.word	index@(_Z20check_cluster_changePdS_S_S_PbS0_i)
        /*005c*/ 	.word	0x00000000


	//----- nvinfo : EIATTR_REGCOUNT
	.align		4
.L_15:
        /*0060*/ 	.byte	0x04, 0x2f
        /*0062*/ 	.short	(.L_17 - .L_16)
	.align		4
.L_16:
        /*0064*/ 	.word	index@(_Z12updateKernelPiS_S_iiPdS0_S_)
        /*0068*/ 	.word	0x00000016


	//----- nvinfo : EIATTR_FRAME_SIZE
	.align		4
.L_17:
        /*006c*/ 	.byte	0x04, 0x11
        /*006e*/ 	.short	(.L_19 - .L_18)
	.align		4
.L_18:
        /*0070*/ 	.word	index@(_Z12updateKernelPiS_S_iiPdS0_S_)
        /*0074*/ 	.word	0x00000000


	//----- nvinfo : EIATTR_REGCOUNT
	.align		4
.L_19:
        /*0078*/ 	.byte	0x04, 0x2f
        /*007a*/ 	.short	(.L_21 - .L_20)
	.align		4
.L_20:
        /*007c*/ 	.word	index@(_Z16computeCentroidsiPdS_PiS_S_)
        /*0080*/ 	.word	0x0000001b


	//----- nvinfo : EIATTR_FRAME_SIZE
	.align		4
.L_21:
        /*0084*/ 	.byte	0x04, 0x11
        /*0086*/ 	.short	(.L_23 - .L_22)
	.align		4
.L_22:
        /*0088*/ 	.word	index@($__internal_0_$__cuda_sm20_div_rn_f64_full)
        /*008c*/ 	.word	0x00000000


	//----- nvinfo : EIATTR_FRAME_SIZE
	.align		4
.L_23:
        /*0090*/ 	.byte	0x04, 0x11
        /*0092*/ 	.short	(.L_25 - .L_24)
	.align		4
.L_24:
        /*0094*/ 	.word	index@(_Z16computeCentroidsiPdS_PiS_S_)
        /*0098*/ 	.word	0x00000000


	//----- nvinfo : EIATTR_MIN_STACK_SIZE
	.align		4
.L_25:
        /*009c*/ 	.byte	0x04, 0x12
        /*009e*/ 	.short	(.L_27 - .L_26)
	.align		4
.L_26:
        /*00a0*/ 	.word	index@(_Z16computeCentroidsiPdS_PiS_S_)
        /*00a4*/ 	.word	0x00000000


	//----- nvinfo : EIATTR_MIN_STACK_SIZE
	.align		4
.L_27:
        /*00a8*/ 	.byte	0x04, 0x12
        /*00aa*/ 	.short	(.L_29 - .L_28)
	.align		4
.L_28:
        /*00ac*/ 	.word	index@(_Z12updateKernelPiS_S_iiPdS0_S_)
        /*00b0*/ 	.word	0x00000000


	//----- nvinfo : EIATTR_MIN_STACK_SIZE
	.align		4
.L_29:
        /*00b4*/ 	.byte	0x04, 0x12
        /*00b6*/ 	.short	(.L_31 - .L_30)
	.align		4
.L_30:
        /*00b8*/ 	.word	index@(_Z20check_cluster_changePdS_S_S_PbS0_i)
        /*00bc*/ 	.word	0x00000000


	//----- nvinfo : EIATTR_MIN_STACK_SIZE
	.align		4
.L_31:
        /*00c0*/ 	.byte	0x04, 0x12
        /*00c2*/ 	.short	(.L_33 - .L_32)
	.align		4
.L_32:
        /*00c4*/ 	.word	index@(_Z12assignKernelPiS_S_PdS0_ii)
        /*00c8*/ 	.word	0x00000000


	//----- nvinfo : EIATTR_MIN_STACK_SIZE
	.align		4
.L_33:
        /*00cc*/ 	.byte	0x04, 0x12
        /*00ce*/ 	.short	(.L_35 - .L_34)
	.align		4
.L_34:
        /*00d0*/ 	.word	index@(_Z17assignKernel_flatPiS_S_PdS0_ii)
        /*00d4*/ 	.word	0x00000000


	//----- nvinfo : EIATTR_MIN_STACK_SIZE
	.align		4
.L_35:
        /*00d8*/ 	.byte	0x04, 0x12
        /*00da*/ 	.short	(.L_37 - .L_36)
	.align		4
.L_36:
        /*00dc*/ 	.word	index@(_Z21assignKernel_flat_oldPiS_S_PdS0_ii)
        /*00e0*/ 	.word	0x00000000
.L_37:


//--------------------- .nv.compat                --------------------------
	.section	.nv.compat,"",@"SHT_CUDA_COMPAT_INFO"
	.align	4
        /*0000*/ 	.byte	0x02, 0x09, 0x00, 0x00, 0x02, 0x02, 0x01, 0x00, 0x02, 0x05, 0x05, 0x00, 0x03, 0x07, 0x01, 0x01
        /*0010*/ 	.byte	0x02, 0x03, 0x00, 0x00, 0x02, 0x06, 0x01, 0x00, 0x04, 0x0b, 0x08, 0x00, 0x01, 0x00, 0x00, 0x00
        /*0020*/ 	.byte	0x00, 0x00, 0x00, 0x00


//--------------------- .nv.info._Z16computeCentroidsiPdS_PiS_S_ --------------------------
	.section	.nv.info._Z16computeCentroidsiPdS_PiS_S_,"",@"SHT_CUDA_INFO"
	.sectionflags	@""
	.align	4


	//----- nvinfo : EIATTR_CUDA_API_VERSION
	.align		4
        /*0000*/ 	.byte	0x04, 0x37
        /*0002*/ 	.short	(.L_39 - .L_38)
.L_38:
        /*0004*/ 	.word	0x00000082


	//----- nvinfo : EIATTR_KPARAM_INFO
	.align		4
.L_39:
        /*0008*/ 	.byte	0x04, 0x17
        /*000a*/ 	.short	(.L_41 - .L_40)
.L_40:
        /*000c*/ 	.word	0x00000000
        /*0010*/ 	.short	0x0005
        /*0012*/ 	.short	0x0028
        /*0014*/ 	.byte	0x00, 0xf5, 0x21, 0x00


	//----- nvinfo : EIATTR_KPARAM_INFO
	.align		4
.L_41:
        /*0018*/ 	.byte	0x04, 0x17
        /*001a*/ 	.short	(.L_43 - .L_42)
.L_42:
        /*001c*/ 	.word	0x00000000
        /*0020*/ 	.short	0x0004
        /*0022*/ 	.short	0x0020
        /*0024*/ 	.byte	0x00, 0xf5, 0x21, 0x00


	//----- nvinfo : EIATTR_KPARAM_INFO
	.align		4
.L_43:
        /*0028*/ 	.byte	0x04, 0x17
        /*002a*/ 	.short	(.L_45 - .L_44)
.L_44:
        /*002c*/ 	.word	0x00000000
        /*0030*/ 	.short	0x0003
        /*0032*/ 	.short	0x0018
        /*0034*/ 	.byte	0x00, 0xf5, 0x21, 0x00


	//----- nvinfo : EIATTR_KPARAM_INFO
	.align		4
.L_45:
        /*0038*/ 	.byte	0x04, 0x17
        /*003a*/ 	.short	(.L_47 - .L_46)
.L_46:
        /*003c*/ 	.word	0x00000000
        /*0040*/ 	.short	0x0002
        /*0042*/ 	.short	0x0010
        /*0044*/ 	.byte	0x00, 0xf5, 0x21, 0x00


	//----- nvinfo : EIATTR_KPARAM_INFO
	.align		4
.L_47:
        /*0048*/ 	.byte	0x04, 0x17
        /*004a*/ 	.short	(.L_49 - .L_48)
.L_48:
        /*004c*/ 	.word	0x00000000
        /*0050*/ 	.short	0x0001
        /*0052*/ 	.short	0x0008
        /*0054*/ 	.byte	0x00, 0xf5, 0x21, 0x00


	//----- nvinfo : EIATTR_KPARAM_INFO
	.align		4
.L_49:
        /*0058*/ 	.byte	0x04, 0x17
        /*005a*/ 	.short	(.L_51 - .L_50)
.L_50:
        /*005c*/ 	.word	0x00000000
        /*0060*/ 	.short	0x0000
        /*0062*/ 	.short	0x0000
        /*0064*/ 	.byte	0x00, 0xf0, 0x11, 0x00


	//----- nvinfo : EIATTR_SPARSE_MMA_MASK
	.align		4
.L_51:
        /*0068*/ 	.byte	0x03, 0x50
        /*006a*/ 	.short	0x0000


	//----- nvinfo : EIATTR_MAXREG_COUNT
	.align		4
        /*006c*/ 	.byte	0x03, 0x1b
        /*006e*/ 	.short	0x00ff


	//----- nvinfo : EIATTR_MERCURY_ISA_VERSION
	.align		4
        /*0070*/ 	.byte	0x03, 0x5f
        /*0072*/ 	.short	0x0101


	//----- nvinfo : EIATTR_VRC_CTA_INIT_COUNT
	.align		4
        /*0074*/ 	.byte	0x02, 0x4a
	.zero		1
	.zero		1


	//----- nvinfo : EIATTR_EXIT_INSTR_OFFSETS
	.align		4
        /*0078*/ 	.byte	0x04, 0x1c
        /*007a*/ 	.short	(.L_53 - .L_52)


	//   ....[0]....
.L_52:
        /*007c*/ 	.word	0x00000070


	//   ....[1]....
        /*0080*/ 	.word	0x000000d0


	//   ....[2]....
        /*0084*/ 	.word	0x00000450


	//----- nvinfo : EIATTR_CRS_STACK_SIZE
	.align		4
.L_53:
        /*0088*/ 	.byte	0x04, 0x1e
        /*008a*/ 	.short	(.L_55 - .L_54)
.L_54:
        /*008c*/ 	.word	0x00000000


	//----- nvinfo : EIATTR_CBANK_PARAM_SIZE
	.align		4
.L_55:
        /*0090*/ 	.byte	0x03, 0x19
        /*0092*/ 	.short	0x0030


	//----- nvinfo : EIATTR_PARAM_CBANK
	.align		4
        /*0094*/ 	.byte	0x04, 0x0a
        /*0096*/ 	.short	(.L_57 - .L_56)
	.align		4
.L_56:
        /*0098*/ 	.word	index@(.nv.constant0._Z16computeCentroidsiPdS_PiS_S_)
        /*009c*/ 	.short	0x0380
        /*009e*/ 	.short	0x0030


	//----- nvinfo : EIATTR_SW_WAR
	.align		4
.L_57:
        /*00a0*/ 	.byte	0x04, 0x36
        /*00a2*/ 	.short	(.L_59 - .L_58)
.L_58:
        /*00a4*/ 	.word	0x00000008
.L_59:


//--------------------- .nv.info._Z12updateKernelPiS_S_iiPdS0_S_ --------------------------
	.section	.nv.info._Z12updateKernelPiS_S_iiPdS0_S_,"",@"SHT_CUDA_INFO"
	.sectionflags	@""
	.align	4


	//----- nvinfo : EIATTR_CUDA_API_VERSION
	.align		4
        /*0000*/ 	.byte	0x04, 0x37
        /*0002*/ 	.short	(.L_61 - .L_60)
.L_60:
        /*0004*/ 	.word	0x00000082


	//----- nvinfo : EIATTR_KPARAM_INFO
	.align		4
.L_61:
        /*0008*/ 	.byte	0x04, 0x17
        /*000a*/ 	.short	(.L_63 - .L_62)
.L_62:
        /*000c*/ 	.word	0x00000000
        /*0010*/ 	.short	0x0007
        /*0012*/ 	.short	0x0030
        /*0014*/ 	.byte	0x00, 0xf5, 0x21, 0x00


	//----- nvinfo : EIATTR_KPARAM_INFO
	.align		4
.L_63:
        /*0018*/ 	.byte	0x04, 0x17
        /*001a*/ 	.short	(.L_65 - .L_64)
.L_64:
        /*001c*/ 	.word	0x00000000
        /*0020*/ 	.short	0x0006
        /*0022*/ 	.short	0x0028
        /*0024*/ 	.byte	0x00, 0xf5, 0x21, 0x00


	//----- nvinfo : EIATTR_KPARAM_INFO
	.align		4
.L_65:
        /*0028*/ 	.byte	0x04, 0x17
        /*002a*/ 	.short	(.L_67 - .L_66)
.L_66:
        /*002c*/ 	.word	0x00000000
        /*0030*/ 	.short	0x0005
        /*0032*/ 	.short	0x0020
        /*0034*/ 	.byte	0x00, 0xf5, 0x21, 0x00


	//----- nvinfo : EIATTR_KPARAM_INFO
	.align		4
.L_67:
        /*0038*/ 	.byte	0x04, 0x17
        /*003a*/ 	.short	(.L_69 - .L_68)
.L_68:
        /*003c*/ 	.word	0x00000000
        /*0040*/ 	.short	0x0004
        /*0042*/ 	.short	0x001c
        /*0044*/ 	.byte	0x00, 0xf0, 0x11, 0x00


	//----- nvinfo : EIATTR_KPARAM_INFO
	.align		4
.L_69:
        /*0048*/ 	.byte	0x04, 0x17
        /*004a*/ 	.short	(.L_71 - .L_70)
.L_70:
        /*004c*/ 	.word	0x00000000
        /*0050*/ 	.short	0x0003
        /*0052*/ 	.short	0x0018
        /*0054*/ 	.byte	0x00, 0xf0, 0x11, 0x00


	//----- nvinfo : EIATTR_KPARAM_INFO
	.align		4
.L_71:
        /*0058*/ 	.byte	0x04, 0x17
        /*005a*/ 	.short	(.L_73 - .L_72)
.L_72:
        /*005c*/ 	.word	0x00000000
        /*0060*/ 	.short	0x0002
        /*0062*/ 	.short	0x0010
        /*0064*/ 	.byte	0x00, 0xf5, 0x21, 0x00


	//----- nvinfo : EIATTR_KPARAM_INFO
	.align		4
.L_73:
        /*0068*/ 	.byte	0x04, 0x17
        /*006a*/ 	.short	(.L_75 - .L_74)
.L_74:
        /*006c*/ 	.word	0x00000000
        /*0070*/ 	.short	0x0001
        /*0072*/ 	.short	0x0008
        /*0074*/ 	.byte	0x00, 0xf5, 0x21, 0x00


	//----- nvinfo : EIATTR_KPARAM_INFO
	.align		4
.L_75:
        /*0078*/ 	.byte	0x04, 0x17
        /*007a*/ 	.short	(.L_77 - .L_76)
.L_76:
        /*007c*/ 	.word	0x00000000
        /*0080*/ 	.short	0x0000
        /*0082*/ 	.short	0x0000
        /*0084*/ 	.byte	0x00, 0xf5, 0x21, 0x00


	//----- nvinfo : EIATTR_SPARSE_MMA_MASK
	.align		4
.L_77:
        /*0088*/ 	.byte	0x03, 0x50
        /*008a*/ 	.short	0x0000


	//----- nvinfo : EIATTR_MAXREG_COUNT
	.align		4
        /*008c*/ 	.byte	0x03, 0x1b
        /*008e*/ 	.short	0x00ff


	//----- nvinfo : EIATTR_MERCURY_ISA_VERSION
	.align		4
        /*0090*/ 	.byte	0x03, 0x5f
        /*0092*/ 	.short	0x0101


	//----- nvinfo : EIATTR_VRC_CTA_INIT_COUNT
	.align		4
        /*0094*/ 	.byte	0x02, 0x4a
	.zero		1
	.zero		1


	//----- nvinfo : EIATTR_EXIT_INSTR_OFFSETS
	.align		4
        /*0098*/ 	.byte	0x04, 0x1c
        /*009a*/ 	.short	(.L_79 - .L_78)


	//   ....[0]....
.L_78:
        /*009c*/ 	.word	0x00000070


	//   ....[1]....
        /*00a0*/ 	.word	0x00000200


	//----- nvinfo : EIATTR_CBANK_PARAM_SIZE
	.align		4
.L_79:
        /*00a4*/ 	.byte	0x03, 0x19
        /*00a6*/ 	.short	0x0038


	//----- nvinfo : EIATTR_PARAM_CBANK
	.align		4
        /*00a8*/ 	.byte	0x04, 0x0a
        /*00aa*/ 	.short	(.L_81 - .L_80)
	.align		4
.L_80:
        /*00ac*/ 	.word	index@(.nv.constant0._Z12updateKernelPiS_S_iiPdS0_S_)
        /*00b0*/ 	.short	0x0380
        /*00b2*/ 	.short	0x0038


	//----- nvinfo : EIATTR_SW_WAR
	.align		4
.L_81:
        /*00b4*/ 	.byte	0x04, 0x36
        /*00b6*/ 	.short	(.L_83 - .L_82)
.L_82:
        /*00b8*/ 	.word	0x00000008
.L_83:


//--------------------- .nv.info._Z20check_cluster_changePdS_S_S_PbS0_i --------------------------
	.section	.nv.info._Z20check_cluster_changePdS_S_S_PbS0_i,"",@"SHT_CUDA_INFO"
	.sectionflags	@""
	.align	4


	//----- nvinfo : EIATTR_CUDA_API_VERSION
	.align		4
        /*0000*/ 	.byte	0x04, 0x37
        /*0002*/ 	.short	(.L_85 - .L_84)
.L_84:
        /*0004*/ 	.word	0x00000082


	//----- nvinfo : EIATTR_KPARAM_INFO
	.align		4
.L_85:
        /*0008*/ 	.byte	0x04, 0x17
        /*000a*/ 	.short	(.L_87 - .L_86)
.L_86:
        /*000c*/ 	.word	0x00000000
        /*0010*/ 	.short	0x0006
        /*0012*/ 	.short	0x0030
        /*0014*/ 	.byte	0x00, 0xf0, 0x11, 0x00


	//----- nvinfo : EIATTR_KPARAM_INFO
	.align		4
.L_87:
        /*0018*/ 	.byte	0x04, 0x17
        /*001a*/ 	.short	(.L_89 - .L_88)
.L_88:
        /*001c*/ 	.word	0x00000000
        /*0020*/ 	.short	0x0005
        /*0022*/ 	.short	0x0028
        /*0024*/ 	.byte	0x00, 0xf5, 0x21, 0x00


	//----- nvinfo : EIATTR_KPARAM_INFO
	.align		4
.L_89:
        /*0028*/ 	.byte	0x04, 0x17
        /*002a*/ 	.short	(.L_91 - .L_90)
.L_90:
        /*002c*/ 	.word	0x00000000
        /*0030*/ 	.short	0x0004
        /*0032*/ 	.short	0x0020
        /*0034*/ 	.byte	0x00, 0xf5, 0x21, 0x00


	//----- nvinfo : EIATTR_KPARAM_INFO
	.align		4
.L_91:
        /*0038*/ 	.byte	0x04, 0x17
        /*003a*/ 	.short	(.L_93 - .L_92)
.L_92:
        /*003c*/ 	.word	0x00000000
        /*0040*/ 	.short	0x0003
        /*0042*/ 	.short	0x0018
        /*0044*/ 	.byte	0x00, 0xf5, 0x21, 0x00


	//----- nvinfo : EIATTR_KPARAM_INFO
	.align		4
.L_93:
        /*0048*/ 	.byte	0x04, 0x17
        /*004a*/ 	.short	(.L_95 - .L_94)
.L_94:
        /*004c*/ 	.word	0x00000000
        /*0050*/ 	.short	0x0002
        /*0052*/ 	.short	0x0010
        /*0054*/ 	.byte	0x00, 0xf5, 0x21, 0x00


	//----- nvinfo : EIATTR_KPARAM_INFO
	.align		4
.L_95:
        /*0058*/ 	.byte	0x04, 0x17
        /*005a*/ 	.short	(.L_97 - .L_96)
.L_96:
        /*005c*/ 	.word	0x00000000
        /*0060*/ 	.short	0x0001
        /*0062*/ 	.short	0x0008
        /*0064*/ 	.byte	0x00, 0xf5, 0x21, 0x00


	//----- nvinfo : EIATTR_KPARAM_INFO
	.align		4
.L_97:
        /*0068*/ 	.byte	0x04, 0x17
        /*006a*/ 	.short	(.L_99 - .L_98)
.L_98:
        /*006c*/ 	.word	0x00000000
        /*0070*/ 	.short	0x0000
        /*0072*/ 	.short	0x0000
        /*0074*/ 	.byte	0x00, 0xf5, 0x21, 0x00


	//----- nvinfo : EIATTR_SPARSE_MMA_MASK
	.align		4
.L_99:
        /*0078*/ 	.byte	0x03, 0x50
        /*007a*/ 	.short	0x0000


	//----- nvinfo : EIATTR_MAXREG_COUNT
	.align		4
        /*007c*/ 	.byte	0x03, 0x1b
        /*007e*/ 	.short	0x00ff


	//----- nvinfo : EIATTR_NUM_BARRIERS
	.align		4
        /*0080*/ 	.byte	0x02, 0x4c
        /*0082*/ 	.byte	0x01
	.zero		1


	//----- nvinfo : EIATTR_MERCURY_ISA_VERSION
	.align		4
        /*0084*/ 	.byte	0x03, 0x5f
        /*0086*/ 	.short	0x0101


	//----- nvinfo : EIATTR_VRC_CTA_INIT_COUNT
	.align		4
        /*0088*/ 	.byte	0x02, 0x4a
	.zero		1
	.zero		1


	//----- nvinfo : EIATTR_EXIT_INSTR_OFFSETS
	.align		4
        /*008c*/ 	.byte	0x04, 0x1c
        /*008e*/ 	.short	(.L_101 - .L_100)


	//   ....[0]....
.L_100:
        /*0090*/ 	.word	0x00000070


	//   ....[1]....
        /*0094*/ 	.word	0x000003b0


	//   ....[2]....
        /*0098*/ 	.word	0x00000430


	//----- nvinfo : EIATTR_CRS_STACK_SIZE
	.align		4
.L_101:
        /*009c*/ 	.byte	0x04, 0x1e
        /*009e*/ 	.short	(.L_103 - .L_102)
.L_102:
        /*00a0*/ 	.word	0x00000000


	//----- nvinfo : EIATTR_CBANK_PARAM_SIZE
	.align		4
.L_103:
        /*00a4*/ 	.byte	0x03, 0x19
        /*00a6*/ 	.short	0x0034


	//----- nvinfo : EIATTR_PARAM_CBANK
	.align		4
        /*00a8*/ 	.byte	0x04, 0x0a
        /*00aa*/ 	.short	(.L_105 - .L_104)
	.align		4
.L_104:
        /*00ac*/ 	.word	index@(.nv.constant0._Z20check_cluster_changePdS_S_S_PbS0_i)
        /*00b0*/ 	.short	0x0380
        /*00b2*/ 	.short	0x0034


	//----- nvinfo : EIATTR_SW_WAR
	.align		4
.L_105:
        /*00b4*/ 	.byte	0x04, 0x36
        /*00b6*/ 	.short	(.L_107 - .L_106)
.L_106:
        /*00b8*/ 	.word	0x00000008
.L_107:


//--------------------- .nv.info._Z12assignKernelPiS_S_PdS0_ii --------------------------
	.section	.nv.info._Z12assignKernelPiS_S_PdS0_ii,"",@"SHT_CUDA_INFO"
	.sectionflags	@""
	.align	4


	//----- nvinfo : EIATTR_CUDA_API_VERSION
	.align		4
        /*0000*/ 	.byte	0x04, 0x37
        /*0002*/ 	.short	(.L_109 - .L_108)
.L_108:
        /*0004*/ 	.word	0x00000082


	//----- nvinfo : EIATTR_KPARAM_INFO
	.align		4
.L_109:
        /*0008*/ 	.byte	0x04, 0x17
        /*000a*/ 	.short	(.L_111 - .L_110)
.L_110:
        /*000c*/ 	.word	0x00000000
        /*0010*/ 	.short	0x0006
        /*0012*/ 	.short	0x002c
        /*0014*/ 	.byte	0x00, 0xf0, 0x11, 0x00


	//----- nvinfo : EIATTR_KPARAM_INFO
	.align		4
.L_111:
        /*0018*/ 	.byte	0x04, 0x17
        /*001a*/ 	.short	(.L_113 - .L_112)
.L_112:
        /*001c*/ 	.word	0x00000000
        /*0020*/ 	.short	0x0005
        /*0022*/ 	.short	0x0028
        /*0024*/ 	.byte	0x00, 0xf0, 0x11, 0x00


	//----- nvinfo : EIATTR_KPARAM_INFO
	.align		4
.L_113:
        /*0028*/ 	.byte	0x04, 0x17
        /*002a*/ 	.short	(.L_115 - .L_114)
.L_114:
        /*002c*/ 	.word	0x00000000
        /*0030*/ 	.short	0x0004
        /*0032*/ 	.short	0x0020
        /*0034*/ 	.byte	0x00, 0xf5, 0x21, 0x00


	//----- nvinfo : EIATTR_KPARAM_INFO
	.align		4
.L_115:
        /*0038*/ 	.byte	0x04, 0x17
        /*003a*/ 	.short	(.L_117 - .L_116)
.L_116:
        /*003c*/ 	.word	0x00000000
        /*0040*/ 	.short	0x0003
        /*0042*/ 	.short	0x0018
        /*0044*/ 	.byte	0x00, 0xf5, 0x21, 0x00


	//----- nvinfo : EIATTR_KPARAM_INFO
	.align		4
.L_117:
        /*0048*/ 	.byte	0x04, 0x17
        /*004a*/ 	.short	(.L_119 - .L_118)
.L_118:
        /*004c*/ 	.word	0x00000000
        /*0050*/ 	.short	0x0002
        /*0052*/ 	.short	0x0010
        /*0054*/ 	.byte	0x00, 0xf5, 0x21, 0x00


	//----- nvinfo : EIATTR_KPARAM_INFO
	.align		4
.L_119:
        /*0058*/ 	.byte	0x04, 0x17
        /*005a*/ 	.short	(.L_121 - .L_120)
.L_120:
        /*005c*/ 	.word	0x00000000
        /*0060*/ 	.short	0x0001
        /*0062*/ 	.short	0x0008
        /*0064*/ 	.byte	0x00, 0xf5, 0x21, 0x00


	//----- nvinfo : EIATTR_KPARAM_INFO
	.align		4
.L_121:
        /*0068*/ 	.byte	0x04, 0x17
        /*006a*/ 	.short	(.L_123 - .L_122)
.L_122:
        /*006c*/ 	.word	0x00000000
        /*0070*/ 	.short	0x0000
        /*0072*/ 	.short	0x0000
        /*0074*/ 	.byte	0x00, 0xf5, 0x21, 0x00


	//----- nvinfo : EIATTR_SPARSE_MMA_MASK
	.align		4
.L_123:
        /*0078*/ 	.byte	0x03, 0x50
        /*007a*/ 	.short	0x0000


	//----- nvinfo : EIATTR_MAXREG_COUNT
	.align		4
        /*007c*/ 	.byte	0x03, 0x1b
        /*007e*/ 	.short	0x00ff


	//----- nvinfo : EIATTR_MERCURY_ISA_VERSION
	.align		4
        /*0080*/ 	.byte	0x03, 0x5f
        /*0082*/ 	.short	0x0101


	//----- nvinfo : EIATTR_VRC_CTA_INIT_COUNT
	.align		4
        /*0084*/ 	.byte	0x02, 0x4a
	.zero		1
	.zero		1


	//----- nvinfo : EIATTR_EXIT_INSTR_OFFSETS
	.align		4
        /*0088*/ 	.byte	0x04, 0x1c
        /*008a*/ 	.short	(.L_125 - .L_124)


	//   ....[0]....
.L_124:
        /*008c*/ 	.word	0x00000070


	//   ....[1]....
        /*0090*/ 	.word	0x00000e10


	//----- nvinfo : EIATTR_CBANK_PARAM_SIZE
	.align		4
.L_125:
        /*0094*/ 	.byte	0x03, 0x19
        /*0096*/ 	.short	0x0030


	//----- nvinfo : EIATTR_PARAM_CBANK
	.align		4
        /*0098*/ 	.byte	0x04, 0x0a
        /*009a*/ 	.short	(.L_127 - .L_126)
	.align		4
.L_126:
        /*009c*/ 	.word	index@(.nv.constant0._Z12assignKernelPiS_S_PdS0_ii)
        /*00a0*/ 	.short	0x0380
        /*00a2*/ 	.short	0x0030


	//----- nvinfo : EIATTR_SW_WAR
	.align		4
.L_127:
        /*00a4*/ 	.byte	0x04, 0x36
        /*00a6*/ 	.short	(.L_129 - .L_128)
.L_128:
        /*00a8*/ 	.word	0x00000008
.L_129:


//--------------------- .nv.info._Z17assignKernel_flatPiS_S_PdS0_ii --------------------------
	.section	.nv.info._Z17assignKernel_flatPiS_S_PdS0_ii,"",@"SHT_CUDA_INFO"
	.sectionflags	@""
	.align	4


	//----- nvinfo : EIATTR_CUDA_API_VERSION
	.align		4
        /*0000*/ 	.byte	0x04, 0x37
        /*0002*/ 	.short	(.L_131 - .L_130)
.L_130:
        /*0004*/ 	.word	0x00000082


	//----- nvinfo : EIATTR_KPARAM_INFO
	.align		4
.L_131:
        /*0008*/ 	.byte	0x04, 0x17
        /*000a*/ 	.short	(.L_133 - .L_132)
.L_132:
        /*000c*/ 	.word	0x00000000
        /*0010*/ 	.short	0x0006
        /*0012*/ 	.short	0x002c
        /*0014*/ 	.byte	0x00, 0xf0, 0x11, 0x00


	//----- nvinfo : EIATTR_KPARAM_INFO
	.align		4
.L_133:
        /*0018*/ 	.byte	0x04, 0x17
        /*001a*/ 	.short	(.L_135 - .L_134)
.L_134:
        /*001c*/ 	.word	0x00000000
        /*0020*/ 	.short	0x0005
        /*0022*/ 	.short	0x0028
        /*0024*/ 	.byte	0x00, 0xf0, 0x11, 0x00


	//----- nvinfo : EIATTR_KPARAM_INFO
	.align		4
.L_135:
        /*0028*/ 	.byte	0x04, 0x17
        /*002a*/ 	.short	(.L_137 - .L_136)
.L_136:
        /*002c*/ 	.word	0x00000000
        /*0030*/ 	.short	0x0004
        /*0032*/ 	.short	0x0020
        /*0034*/ 	.byte	0x00, 0xf5, 0x21, 0x00


	//----- nvinfo : EIATTR_KPARAM_INFO
	.align		4
.L_137:
        /*0038*/ 	.byte	0x04, 0x17
        /*003a*/ 	.short	(.L_139 - .L_138)
.L_138:
        /*003c*/ 	.word	0x00000000
        /*0040*/ 	.short	0x0003
        /*0042*/ 	.short	0x0018
        /*0044*/ 	.byte	0x00, 0xf5, 0x21, 0x00


	//----- nvinfo : EIATTR_KPARAM_INFO
	.align		4
.L_139:
        /*0048*/ 	.byte	0x04, 0x17
        /*004a*/ 	.short	(.L_141 - .L_140)
.L_140:
        /*004c*/ 	.word	0x00000000
        /*0050*/ 	.short	0x0002
        /*0052*/ 	.short	0x0010
        /*0054*/ 	.byte	0x00, 0xf5, 0x21, 0x00


	//----- nvinfo : EIATTR_KPARAM_INFO
	.align		4
.L_141:
        /*0058*/ 	.byte	0x04, 0x17
        /*005a*/ 	.short	(.L_143 - .L_142)
.L_142:
        /*005c*/ 	.word	0x00000000
        /*0060*/ 	.short	0x0001
        /*0062*/ 	.short	0x0008
        /*0064*/ 	.byte	0x00, 0xf5, 0x21, 0x00


	//----- nvinfo : EIATTR_KPARAM_INFO
	.align		4
.L_143:
        /*0068*/ 	.byte	0x04, 0x17
        /*006a*/ 	.short	(.L_145 - .L_144)
.L_144:
        /*006c*/ 	.word	0x00000000
        /*0070*/ 	.short	0x0000
        /*0072*/ 	.short	0x0000
        /*0074*/ 	.byte	0x00, 0xf5, 0x21, 0x00


	//----- nvinfo : EIATTR_SPARSE_MMA_MASK
	.align		4
.L_145:
        /*0078*/ 	.byte	0x03, 0x50
        /*007a*/ 	.short	0x0000


	//----- nvinfo : EIATTR_MAXREG_COUNT
	.align		4
        /*007c*/ 	.byte	0x03, 0x1b
        /*007e*/ 	.short	0x00ff


	//----- nvinfo : EIATTR_NUM_BARRIERS
	.align		4
        /*0080*/ 	.byte	0x02, 0x4c
        /*0082*/ 	.byte	0x01
	.zero		1


	//----- nvinfo : EIATTR_MERCURY_ISA_VERSION
	.align		4
        /*0084*/ 	.byte	0x03, 0x5f
        /*0086*/ 	.short	0x0101


	//----- nvinfo : EIATTR_VRC_CTA_INIT_COUNT
	.align		4
        /*0088*/ 	.byte	0x02, 0x4a
	.zero		1
	.zero		1


	//----- nvinfo : EIATTR_EXIT_INSTR_OFFSETS
	.align		4
        /*008c*/ 	.byte	0x04, 0x1c
        /*008e*/ 	.short	(.L_147 - .L_146)


	//   ....[0]....
.L_146:
        /*0090*/ 	.word	0x00000200


	//   ....[1]....
        /*0094*/ 	.word	0x000006c0


	//   ....[2]....
        /*0098*/ 	.word	0x00000710


	//----- nvinfo : EIATTR_CRS_STACK_SIZE
	.align		4
.L_147:
        /*009c*/ 	.byte	0x04, 0x1e
        /*009e*/ 	.short	(.L_149 - .L_148)
.L_148:
        /*00a0*/ 	.word	0x00000000


	//----- nvinfo : EIATTR_CBANK_PARAM_SIZE
	.align		4
.L_149:
        /*00a4*/ 	.byte	0x03, 0x19
        /*00a6*/ 	.short	0x0030


	//----- nvinfo : EIATTR_PARAM_CBANK
	.align		4
        /*00a8*/ 	.byte	0x04, 0x0a
        /*00aa*/ 	.short	(.L_151 - .L_150)
	.align		4
.L_150:
        /*00ac*/ 	.word	index@(.nv.constant0._Z17assignKernel_flatPiS_S_PdS0_ii)
        /*00b0*/ 	.short	0x0380
        /*00b2*/ 	.short	0x0030


	//----- nvinfo : EIATTR_SW_WAR
	.align		4
.L_151:
        /*00b4*/ 	.byte	0x04, 0x36
        /*00b6*/ 	.short	(.L_153 - .L_152)
.L_152:
        /*00b8*/ 	.word	0x00000008
.L_153:


//--------------------- .nv.info._Z21assignKernel_flat_oldPiS_S_PdS0_ii --------------------------
	.section	.nv.info._Z21assignKernel_flat_oldPiS_S_PdS0_ii,"",@"SHT_CUDA_INFO"
	.sectionflags	@""
	.align	4


	//----- nvinfo : EIATTR_CUDA_API_VERSION
	.align		4
        /*0000*/ 	.byte	0x04, 0x37
        /*0002*/ 	.short	(.L_155 - .L_154)
.L_154:
        /*0004*/ 	.word	0x00000082


	//----- nvinfo : EIATTR_KPARAM_INFO
	.align		4
.L_155:
        /*0008*/ 	.byte	0x04, 0x17
        /*000a*/ 	.short	(.L_157 - .L_156)
.L_156:
        /*000c*/ 	.word	0x00000000
        /*0010*/ 	.short	0x0006
        /*0012*/ 	.short	0x002c
        /*0014*/ 	.byte	0x00, 0xf0, 0x11, 0x00


	//----- nvinfo : EIATTR_KPARAM_INFO
	.align		4
.L_157:
        /*0018*/ 	.byte	0x04, 0x17
        /*001a*/ 	.short	(.L_159 - .L_158)
.L_158:
        /*001c*/ 	.word	0x00000000
        /*0020*/ 	.short	0x0005
        /*0022*/ 	.short	0x0028
        /*0024*/ 	.byte	0x00, 0xf0, 0x11, 0x00


	//----- nvinfo : EIATTR_KPARAM_INFO
	.align		4
.L_159:
        /*0028*/ 	.byte	0x04, 0x17
        /*002a*/ 	.short	(.L_161 - .L_160)
.L_160:
        /*002c*/ 	.word	0x00000000
        /*0030*/ 	.short	0x0004
        /*0032*/ 	.short	0x0020
        /*0034*/ 	.byte	0x00, 0xf5, 0x21, 0x00


	//----- nvinfo : EIATTR_KPARAM_INFO
	.align		4
.L_161:
        /*0038*/ 	.byte	0x04, 0x17
        /*003a*/ 	.short	(.L_163 - .L_162)
.L_162:
        /*003c*/ 	.word	0x00000000
        /*0040*/ 	.short	0x0003
        /*0042*/ 	.short	0x0018
        /*0044*/ 	.byte	0x00, 0xf5, 0x21, 0x00


	//----- nvinfo : EIATTR_KPARAM_INFO
	.align		4
.L_163:
        /*0048*/ 	.byte	0x04, 0x17
        /*004a*/ 	.short	(.L_165 - .L_164)
.L_164:
        /*004c*/ 	.word	0x00000000
        /*0050*/ 	.short	0x0002
        /*0052*/ 	.short	0x0010
        /*0054*/ 	.byte	0x00, 0xf5, 0x21, 0x00


	//----- nvinfo : EIATTR_KPARAM_INFO
	.align		4
.L_165:
        /*0058*/ 	.byte	0x04, 0x17
        /*005a*/ 	.short	(.L_167 - .L_166)
.L_166:
        /*005c*/ 	.word	0x00000000
        /*0060*/ 	.short	0x0001
        /*0062*/ 	.short	0x0008
        /*0064*/ 	.byte	0x00, 0xf5, 0x21, 0x00


	//----- nvinfo : EIATTR_KPARAM_INFO
	.align		4
.L_167:
        /*0068*/ 	.byte	0x04, 0x17
        /*006a*/ 	.short	(.L_169 - .L_168)
.L_168:
        /*006c*/ 	.word	0x00000000
        /*0070*/ 	.short	0x0000
        /*0072*/ 	.short	0x0000
        /*0074*/ 	.byte	0x00, 0xf5, 0x21, 0x00


	//----- nvinfo : EIATTR_SPARSE_MMA_MASK
	.align		4
.L_169:
        /*0078*/ 	.byte	0x03, 0x50
        /*007a*/ 	.short	0x0000


	//----- nvinfo : EIATTR_MAXREG_COUNT
	.align		4
        /*007c*/ 	.byte	0x03, 0x1b
        /*007e*/ 	.short	0x00ff


	//----- nvinfo : EIATTR_NUM_BARRIERS
	.align		4
        /*0080*/ 	.byte	0x02, 0x4c
        /*0082*/ 	.byte	0x01
	.zero		1


	//----- nvinfo : EIATTR_MERCURY_ISA_VERSION
	.align		4
        /*0084*/ 	.byte	0x03, 0x5f
        /*0086*/ 	.short	0x0101


	//----- nvinfo : EIATTR_VRC_CTA_INIT_COUNT
	.align		4
        /*0088*/ 	.byte	0x02, 0x4a
	.zero		1
	.zero		1


	//----- nvinfo : EIATTR_EXIT_INSTR_OFFSETS
	.align		4
        /*008c*/ 	.byte	0x04, 0x1c
        /*008e*/ 	.short	(.L_171 - .L_170)


	//   ....[0]....
.L_170:
        /*0090*/ 	.word	0x00000200


	//   ....[1]....
        /*0094*/ 	.word	0x00000440


	//   ....[2]....
        /*0098*/ 	.word	0x00000ac0


	//----- nvinfo : EIATTR_CRS_STACK_SIZE
	.align		4
.L_171:
        /*009c*/ 	.byte	0x04, 0x1e
        /*009e*/ 	.short	(.L_173 - .L_172)
.L_172:
        /*00a0*/ 	.word	0x00000000


	//----- nvinfo : EIATTR_CBANK_PARAM_SIZE
	.align		4
.L_173:
        /*00a4*/ 	.byte	0x03, 0x19
        /*00a6*/ 	.short	0x0030


	//----- nvinfo : EIATTR_PARAM_CBANK
	.align		4
        /*00a8*/ 	.byte	0x04, 0x0a
        /*00aa*/ 	.short	(.L_175 - .L_174)
	.align		4
.L_174:
        /*00ac*/ 	.word	index@(.nv.constant0._Z21assignKernel_flat_oldPiS_S_PdS0_ii)
        /*00b0*/ 	.short	0x0380
        /*00b2*/ 	.short	0x0030


	//----- nvinfo : EIATTR_SW_WAR
	.align		4
.L_175:
        /*00b4*/ 	.byte	0x04, 0x36
        /*00b6*/ 	.short	(.L_177 - .L_176)
.L_176:
        /*00b8*/ 	.word	0x00000008
.L_177:


//--------------------- .nv.callgraph             --------------------------
	.section	.nv.callgraph,"",@"SHT_CUDA_CALLGRAPH"
	.align	4
	.sectionentsize	8
	.align		4
        /*0000*/ 	.word	0x00000000
	.align		4
        /*0004*/ 	.word	0xffffffff
	.align		4
        /*0008*/ 	.word	0x00000000
	.align		4
        /*000c*/ 	.word	0xfffffffe
	.align		4
        /*0010*/ 	.word	0x00000000
	.align		4
        /*0014*/ 	.word	0xfffffffd
	.align		4
        /*0018*/ 	.word	0x00000000
	.align		4
        /*001c*/ 	.word	0xfffffffc


//--------------------- .text._Z16computeCentroidsiPdS_PiS_S_ --------------------------
	.section	.text._Z16computeCentroidsiPdS_PiS_S_,"ax",@progbits
	.align	128
        .global         _Z16computeCentroidsiPdS_PiS_S_
        .type           _Z16computeCentroidsiPdS_PiS_S_,@function
        .size           _Z16computeCentroidsiPdS_PiS_S_,(.L_x_39 - _Z16computeCentroidsiPdS_PiS_S_)
        .other          _Z16computeCentroidsiPdS_PiS_S_,@"STO_CUDA_ENTRY STV_DEFAULT"
_Z16computeCentroidsiPdS_PiS_S_:
.text._Z16computeCentroidsiPdS_PiS_S_:
[----:B------:R-:W-:Y:S01]  /*0000*/  LDC R1, c[0x0][0x37c] ;  /* 0x0000df00ff017b82 */ /* 0x000fe20000000800 */
[----:B------:R-:W0:Y:S07]  /*0010*/  S2R R3, SR_TID.X ;  /* 0x0000000000037919 */ /* 0x000e2e0000002100 */
[----:B------:R-:W0:Y:S01]  /*0020*/  S2UR UR4, SR_CTAID.X ;  /* 0x00000000000479c3 */ /* 0x000e220000002500 */
[----:B------:R-:W1:Y:S07]  /*0030*/  LDCU UR5, c[0x0][0x380] ;  /* 0x00007000ff0577ac */ /* 0x000e6e0008000800 */
[----:B------:R-:W0:Y:S02]  /*0040*/  LDC R0, c[0x0][0x360] ;  /* 0x0000d800ff007b82 */ /* 0x000e240000000800 */
[----:B0-----:R-:W-:-:S05]  /*0050*/  IMAD R0, R0, UR4, R3 ;  /* 0x0000000400007c24 */ /* 0x001fca000f8e0203 */
[----:B-1----:R-:W-:-:S13]  /*0060*/  ISETP.GE.AND P0, PT, R0, UR5, PT ;  /* 0x0000000500007c0c */ /* 0x002fda000bf06270 */
[----:B------:R-:W-:Y:S05]  /*0070*/  @P0 EXIT ;  /* 0x000000000000094d */ /* 0x000fea0003800000 */
[----:B------:R-:W0:Y:S01]  /*0080*/  LDC.64 R4, c[0x0][0x398] ;  /* 0x0000e600ff047b82 */ /* 0x000e220000000a00 */
[----:B------:R-:W1:Y:S01]  /*0090*/  LDCU.64 UR4, c[0x0][0x358] ;  /* 0x00006b00ff0477ac */ /* 0x000e620008000a00 */
[----:B0-----:R-:W-:-:S05]  /*00a0*/  IMAD.WIDE R4, R0, 0x4, R4 ;  /* 0x0000000400047825 */ /* 0x001fca00078e0204 */
[----:B-1----:R-:W2:Y:S02]  /*00b0*/  LDG.E R8, desc[UR4][R4.64] ;  /* 0x0000000404087981 */ /* 0x002ea4000c1e1900 */
[----:B--2---:R-:W-:-:S13]  /*00c0*/  ISETP.GE.AND P0, PT, R8, 0x1, PT ;  /* 0x000000010800780c */ /* 0x004fda0003f06270 */
[----:B------:R-:W-:Y:S05]  /*00d0*/  @!P0 EXIT ;  /* 0x000000000000894d */ /* 0x000fea0003800000 */
[----:B------:R-:W0:Y:S02]  /*00e0*/  LDC.64 R6, c[0x0][0x388] ;  /* 0x0000e200ff067b82 */ /* 0x000e240000000a00 */
[----:B0-----:R-:W-:-:S06]  /*00f0*/  IMAD.WIDE R6, R0, 0x8, R6 ;  /* 0x0000000800067825 */ /* 0x001fcc00078e0206 */
[----:B------:R-:W2:Y:S01]  /*0100*/  LDG.E.64 R6, desc[UR4][R6.64] ;  /* 0x0000000406067981 */ /* 0x000ea2000c1e1b00 */
[----:B------:R-:W0:Y:S01]  /*0110*/  I2F.F64.U32 R8, R8 ;  /* 0x0000000800087312 */ /* 0x000e220000201800 */
[----:B------:R-:W-:Y:S01]  /*0120*/  IMAD.MOV.U32 R2, RZ, RZ, 0x1 ;  /* 0x00000001ff027424 */ /* 0x000fe200078e00ff */
[----:B------:R-:W-:Y:S06]  /*0130*/  BSSY.RECONVERGENT B0, `(.L_x_0) ;  /* 0x0000012000007945 */ /* 0x000fec0003800200 */
[----:B0-----:R-:W0:Y:S02]  /*0140*/  MUFU.RCP64H R3, R9 ;  /* 0x0000000900037308 */ /* 0x001e240000001800 */
[----:B0-----:R-:W-:-:S08]  /*0150*/  DFMA R10, -R8, R2, 1 ;  /* 0x3ff00000080a742b */ /* 0x001fd00000000102 */
[----:B------:R-:W-:-:S08]  /*0160*/  DFMA R10, R10, R10, R10 ;  /* 0x0000000a0a0a722b */ /* 0x000fd0000000000a */
[----:B------:R-:W-:-:S08]  /*0170*/  DFMA R10, R2, R10, R2 ;  /* 0x0000000a020a722b */ /* 0x000fd00000000002 */
[----:B------:R-:W-:-:S08]  /*0180*/  DFMA R2, -R8, R10, 1 ;  /* 0x3ff000000802742b */ /* 0x000fd0000000010a */
[----:B------:R-:W-:-:S08]  /*0190*/  DFMA R2, R10, R2, R10 ;  /* 0x000000020a02722b */ /* 0x000fd0000000000a */
[----:B--2---:R-:W-:Y:S01]  /*01a0*/  DMUL R10, R6, R2 ;  /* 0x00000002060a7228 */ /* 0x004fe20000000000 */
[----:B------:R-:W-:-:S07]  /*01b0*/  FSETP.GEU.AND P1, PT, |R7|, 6.5827683646048100446e-37, PT ;  /* 0x036000000700780b */ /* 0x000fce0003f2e200 */
[----:B------:R-:W-:-:S08]  /*01c0*/  DFMA R12, -R8, R10, R6 ;  /* 0x0000000a080c722b */ /* 0x000fd00000000106 */
[----:B------:R-:W-:-:S10]  /*01d0*/  DFMA R2, R2, R12, R10 ;  /* 0x0000000c0202722b */ /* 0x000fd4000000000a */
[----:B------:R-:W-:-:S05]  /*01e0*/  FFMA R10, RZ, R9, R3 ;  /* 0x00000009ff0a7223 */ /* 0x000fca0000000003 */
[----:B------:R-:W-:-:S13]  /*01f0*/  FSETP.GT.AND P0, PT, |R10|, 1.469367938527859385e-39, PT ;  /* 0x001000000a00780b */ /* 0x000fda0003f04200 */
[----:B------:R-:W-:Y:S05]  /*0200*/  @P0 BRA P1, `(.L_x_1) ;  /* 0x0000000000100947 */ /* 0x000fea0000800000 */
[----:B------:R-:W-:Y:S01]  /*0210*/  IMAD.MOV.U32 R10, RZ, RZ, R6 ;  /* 0x000000ffff0a7224 */ /* 0x000fe200078e0006 */
[----:B------:R-:W-:Y:S01]  /*0220*/  MOV R12, 0x250 ;  /* 0x00000250000c7802 */ /* 0x000fe20000000f00 */
[----:B------:R-:W-:-:S07]  /*0230*/  IMAD.MOV.U32 R11, RZ, RZ, R7 ;  /* 0x000000ffff0b7224 */ /* 0x000fce00078e0007 */
[----:B------:R-:W-:Y:S05]  /*0240*/  CALL.REL.NOINC `($__internal_0_$__cuda_sm20_div_rn_f64_full) ;  /* 0x0000000000847944 */ /* 0x000fea0003c00000 */
.L_x_1:
[----:B------:R-:W-:Y:S05]  /*0250*/  BSYNC.RECONVERGENT B0 ;  /* 0x0000000000007941 */ /* 0x000fea0003800200 */
.L_x_0:
[----:B------:R-:W0:Y:S08]  /*0260*/  LDC.64 R10, c[0x0][0x3a0] ;  /* 0x0000e800ff0a7b82 */ /* 0x000e300000000a00 */
[----:B------:R-:W1:Y:S01]  /*0270*/  LDC.64 R6, c[0x0][0x390] ;  /* 0x0000e400ff067b82 */ /* 0x000e620000000a00 */
[----:B0-----:R-:W-:-:S05]  /*0280*/  IMAD.WIDE R10, R0, 0x8, R10 ;  /* 0x00000008000a7825 */ /* 0x001fca00078e020a */
[----:B------:R0:W-:Y:S04]  /*0290*/  STG.E.64 desc[UR4][R10.64], R2 ;  /* 0x000000020a007986 */ /* 0x0001e8000c101b04 */
[----:B------:R-:W2:Y:S01]  /*02a0*/  LDG.E R8, desc[UR4][R4.64] ;  /* 0x0000000404087981 */ /* 0x000ea2000c1e1900 */
[----:B-1----:R-:W-:-:S06]  /*02b0*/  IMAD.WIDE R6, R0, 0x8, R6 ;  /* 0x0000000800067825 */ /* 0x002fcc00078e0206 */
[----:B------:R-:W3:Y:S01]  /*02c0*/  LDG.E.64 R6, desc[UR4][R6.64] ;  /* 0x0000000406067981 */ /* 0x000ee2000c1e1b00 */
[----:B------:R-:W-:Y:S01]  /*02d0*/  IMAD.MOV.U32 R12, RZ, RZ, 0x1 ;  /* 0x00000001ff0c7424 */ /* 0x000fe200078e00ff */
[----:B------:R-:W-:Y:S01]  /*02e0*/  BSSY.RECONVERGENT B0, `(.L_x_2) ;  /* 0x0000013000007945 */ /* 0x000fe20003800200 */
[----:B--2---:R-:W1:Y:S01]  /*02f0*/  I2F.F64 R8, R8 ;  /* 0x0000000800087312 */ /* 0x004e620000201c00 */
[----:B---3--:R-:W-:-:S07]  /*0300*/  FSETP.GEU.AND P1, PT, |R7|, 6.5827683646048100446e-37, PT ;  /* 0x036000000700780b */ /* 0x008fce0003f2e200 */
[----:B-1----:R-:W1:Y:S02]  /*0310*/  MUFU.RCP64H R13, R9 ;  /* 0x00000009000d7308 */ /* 0x002e640000001800 */
[----:B-1----:R-:W-:-:S08]  /*0320*/  DFMA R14, -R8, R12, 1 ;  /* 0x3ff00000080e742b */ /* 0x002fd0000000010c */
[----:B------:R-:W-:-:S08]  /*0330*/  DFMA R14, R14, R14, R14 ;  /* 0x0000000e0e0e722b */ /* 0x000fd0000000000e */
[----:B------:R-:W-:-:S08]  /*0340*/  DFMA R14, R12, R14, R12 ;  /* 0x0000000e0c0e722b */ /* 0x000fd0000000000c */
[----:B0-----:R-:W-:-:S08]  /*0350*/  DFMA R2, -R8, R14, 1 ;  /* 0x3ff000000802742b */ /* 0x001fd0000000010e */
[----:B------:R-:W-:-:S08]  /*0360*/  DFMA R2, R14, R2, R14 ;  /* 0x000000020e02722b */ /* 0x000fd0000000000e */
[----:B------:R-:W-:-:S08]  /*0370*/  DMUL R4, R6, R2 ;  /* 0x0000000206047228 */ /* 0x000fd00000000000 */
        /* <DEDUP_REMOVED lines=9> */
.L_x_3:
[----:B------:R-:W-:Y:S05]  /*0410*/  BSYNC.RECONVERGENT B0 ;  /* 0x0000000000007941 */ /* 0x000fea0003800200 */
.L_x_2:
[----:B------:R-:W0:Y:S02]  /*0420*/  LDC.64 R4, c[0x0][0x3a8] ;  /* 0x0000ea00ff047b82 */ /* 0x000e240000000a00 */
[----:B0-----:R-:W-:-:S05]  /*0430*/  IMAD.WIDE R4, R0, 0x8, R4 ;  /* 0x0000000800047825 */ /* 0x001fca00078e0204 */
[----:B------:R-:W-:Y:S01]  /*0440*/  STG.E.64 desc[UR4][R4.64], R2 ;  /* 0x0000000204007986 */ /* 0x000fe2000c101b04 */
[----:B------:R-:W-:Y:S05]  /*0450*/  EXIT ;  /* 0x000000000000794d */ /* 0x000fea0003800000 */
        .weak           $__internal_0_$__cuda_sm20_div_rn_f64_full
        .type           $__internal_0_$__cuda_sm20_div_rn_f64_full,@function
        .size           $__internal_0_$__cuda_sm20_div_rn_f64_full,(.L_x_39 - $__internal_0_$__cuda_sm20_div_rn_f64_full)
$__internal_0_$__cuda_sm20_div_rn_f64_full:
[C---:B------:R-:W-:Y:S01]  /*0460*/  FSETP.GEU.AND P0, PT, |R9|.reuse, 1.469367938527859385e-39, PT ;  /* 0x001000000900780b */ /* 0x040fe20003f0e200 */
[----:B------:R-:W-:Y:S01]  /*0470*/  IMAD.MOV.U32 R18, RZ, RZ, 0x1 ;  /* 0x00000001ff127424 */ /* 0x000fe200078e00ff */
[----:B------:R-:W-:Y:S01]  /*0480*/  LOP3.LUT R6, R9, 0x800fffff, RZ, 0xc0, !PT ;  /* 0x800fffff09067812 */ /* 0x000fe200078ec0ff */
[----:B------:R-:W-:Y:S01]  /*0490*/  BSSY.RECONVERGENT B1, `(.L_x_4) ;  /* 0x0000055000017945 */ /* 0x000fe20003800200 */
[C---:B------:R-:W-:Y:S02]  /*04a0*/  FSETP.GEU.AND P2, PT, |R11|.reuse, 1.469367938527859385e-39, PT ;  /* 0x001000000b00780b */ /* 0x040fe40003f4e200 */
[----:B------:R-:W-:Y:S01]  /*04b0*/  LOP3.LUT R7, R6, 0x3ff00000, RZ, 0xfc, !PT ;  /* 0x3ff0000006077812 */ /* 0x000fe200078efcff */
[----:B------:R-:W-:Y:S01]  /*04c0*/  IMAD.MOV.U32 R6, RZ, RZ, R8 ;  /* 0x000000ffff067224 */ /* 0x000fe200078e0008 */
[----:B------:R-:W-:Y:S02]  /*04d0*/  LOP3.LUT R13, R11, 0x7ff00000, RZ, 0xc0, !PT ;  /* 0x7ff000000b0d7812 */ /* 0x000fe400078ec0ff */
[----:B------:R-:W-:-:S03]  /*04e0*/  LOP3.LUT R16, R9, 0x7ff00000, RZ, 0xc0, !PT ;  /* 0x7ff0000009107812 */ /* 0x000fc600078ec0ff */
[----:B------:R-:W-:Y:S01]  /*04f0*/  @!P0 DMUL R6, R8, 8.98846567431157953865e+307 ;  /* 0x7fe0000008068828 */ /* 0x000fe20000000000 */
[----:B------:R-:W-:-:S03]  /*0500*/  ISETP.GE.U32.AND P1, PT, R13, R16, PT ;  /* 0x000000100d00720c */ /* 0x000fc60003f26070 */
[----:B------:R-:W-:Y:S01]  /*0510*/  @!P2 LOP3.LUT R14, R9, 0x7ff00000, RZ, 0xc0, !PT ;  /* 0x7ff00000090ea812 */ /* 0x000fe200078ec0ff */
[----:B------:R-:W-:Y:S01]  /*0520*/  @!P2 IMAD.MOV.U32 R20, RZ, RZ, RZ ;  /* 0x000000ffff14a224 */ /* 0x000fe200078e00ff */
[----:B------:R-:W0:Y:S02]  /*0530*/  MUFU.RCP64H R19, R7 ;  /* 0x0000000700137308 */ /* 0x000e240000001800 */
[----:B------:R-:W-:Y:S01]  /*0540*/  @!P2 ISETP.GE.U32.AND P3, PT, R13, R14, PT ;  /* 0x0000000e0d00a20c */ /* 0x000fe20003f66070 */
[----:B------:R-:W-:-:S05]  /*0550*/  IMAD.MOV.U32 R14, RZ, RZ, 0x1ca00000 ;  /* 0x1ca00000ff0e7424 */ /* 0x000fca00078e00ff */
[----:B------:R-:W-:-:S04]  /*0560*/  @!P2 SEL R15, R14, 0x63400000, !P3 ;  /* 0x634000000e0fa807 */ /* 0x000fc80005800000 */
[----:B------:R-:W-:-:S04]  /*0570*/  @!P2 LOP3.LUT R15, R15, 0x80000000, R11, 0xf8, !PT ;  /* 0x800000000f0fa812 */ /* 0x000fc800078ef80b */
[----:B------:R-:W-:Y:S01]  /*0580*/  @!P2 LOP3.LUT R21, R15, 0x100000, RZ, 0xfc, !PT ;  /* 0x001000000f15a812 */ /* 0x000fe200078efcff */
[----:B0-----:R-:W-:-:S08]  /*0590*/  DFMA R2, R18, -R6, 1 ;  /* 0x3ff000001202742b */ /* 0x001fd00000000806 */
[----:B------:R-:W-:-:S08]  /*05a0*/  DFMA R2, R2, R2, R2 ;  /* 0x000000020202722b */ /* 0x000fd00000000002 */
[----:B------:R-:W-:Y:S01]  /*05b0*/  DFMA R18, R18, R2, R18 ;  /* 0x000000021212722b */ /* 0x000fe20000000012 */
[----:B------:R-:W-:Y:S01]  /*05c0*/  SEL R3, R14, 0x63400000, !P1 ;  /* 0x634000000e037807 */ /* 0x000fe20004800000 */
[----:B------:R-:W-:-:S03]  /*05d0*/  IMAD.MOV.U32 R2, RZ, RZ, R10 ;  /* 0x000000ffff027224 */ /* 0x000fc600078e000a */
[----:B------:R-:W-:-:S03]  /*05e0*/  LOP3.LUT R3, R3, 0x800fffff, R11, 0xf8, !PT ;  /* 0x800fffff03037812 */ /* 0x000fc600078ef80b */
[----:B------:R-:W-:-:S03]  /*05f0*/  DFMA R22, R18, -R6, 1 ;  /* 0x3ff000001216742b */ /* 0x000fc60000000806 */
[----:B------:R-:W-:-:S05]  /*0600*/  @!P2 DFMA R2, R2, 2, -R20 ;  /* 0x400000000202a82b */ /* 0x000fca0000000814 */
[----:B------:R-:W-:Y:S01]  /*0610*/  DFMA R18, R18, R22, R18 ;  /* 0x000000161212722b */ /* 0x000fe20000000012 */
[----:B------:R-:W-:Y:S02]  /*0620*/  IMAD.MOV.U32 R23, RZ, RZ, R13 ;  /* 0x000000ffff177224 */ /* 0x000fe400078e000d */
[----:B------:R-:W-:Y:S01]  /*0630*/  IMAD.MOV.U32 R22, RZ, RZ, R16 ;  /* 0x000000ffff167224 */ /* 0x000fe200078e0010 */
[----:B------:R-:W-:Y:S02]  /*0640*/  @!P0 LOP3.LUT R22, R7, 0x7ff00000, RZ, 0xc0, !PT ;  /* 0x7ff0000007168812 */ /* 0x000fe400078ec0ff */
[----:B------:R-:W-:Y:S02]  /*0650*/  @!P2 LOP3.LUT R23, R3, 0x7ff00000, RZ, 0xc0, !PT ;  /* 0x7ff000000317a812 */ /* 0x000fe400078ec0ff */
[----:B------:R-:W-:Y:S01]  /*0660*/  DMUL R20, R18, R2 ;  /* 0x0000000212147228 */ /* 0x000fe20000000000 */
[----:B------:R-:W-:Y:S02]  /*0670*/  VIADD R24, R22, 0xffffffff ;  /* 0xffffffff16187836 */ /* 0x000fe40000000000 */
[----:B------:R-:W-:-:S05]  /*0680*/  VIADD R15, R23, 0xffffffff ;  /* 0xffffffff170f7836 */ /* 0x000fca0000000000 */
[----:B------:R-:W-:Y:S01]  /*0690*/  DFMA R16, R20, -R6, R2 ;  /* 0x800000061410722b */ /* 0x000fe20000000002 */
[----:B------:R-:W-:-:S04]  /*06a0*/  ISETP.GT.U32.AND P0, PT, R15, 0x7feffffe, PT ;  /* 0x7feffffe0f00780c */ /* 0x000fc80003f04070 */
[----:B------:R-:W-:-:S03]  /*06b0*/  ISETP.GT.U32.OR P0, PT, R24, 0x7feffffe, P0 ;  /* 0x7feffffe1800780c */ /* 0x000fc60000704470 */
[----:B------:R-:W-:-:S10]  /*06c0*/  DFMA R16, R18, R16, R20 ;  /* 0x000000101210722b */ /* 0x000fd40000000014 */
[----:B------:R-:W-:Y:S05]  /*06d0*/  @P0 BRA `(.L_x_5) ;  /* 0x00000000006c0947 */ /* 0x000fea0003800000 */
[----:B------:R-:W-:-:S04]  /*06e0*/  LOP3.LUT R18, R9, 0x7ff00000, RZ, 0xc0, !PT ;  /* 0x7ff0000009127812 */ /* 0x000fc800078ec0ff */
[CC--:B------:R-:W-:Y:S02]  /*06f0*/  VIADDMNMX R10, R13.reuse, -R18.reuse, 0xb9600000, !PT ;  /* 0xb96000000d0a7446 */ /* 0x0c0fe40007800912 */
[----:B------:R-:W-:Y:S02]  /*0700*/  ISETP.GE.U32.AND P0, PT, R13, R18, PT ;  /* 0x000000120d00720c */ /* 0x000fe40003f06070 */
[----:B------:R-:W-:Y:S02]  /*0710*/  VIMNMX R10, PT, PT, R10, 0x46a00000, PT ;  /* 0x46a000000a0a7848 */ /* 0x000fe40003fe0100 */
[----:B------:R-:W-:-:S05]  /*0720*/  SEL R13, R14, 0x63400000, !P0 ;  /* 0x634000000e0d7807 */ /* 0x000fca0004000000 */
[----:B------:R-:W-:Y:S02]  /*0730*/  IMAD.IADD R13, R10, 0x1, -R13 ;  /* 0x000000010a0d7824 */ /* 0x000fe400078e0a0d */
[----:B------:R-:W-:Y:S02]  /*0740*/  IMAD.MOV.U32 R10, RZ, RZ, RZ ;  /* 0x000000ffff0a7224 */ /* 0x000fe400078e00ff */
[----:B------:R-:W-:-:S06]  /*0750*/  VIADD R11, R13, 0x7fe00000 ;  /* 0x7fe000000d0b7836 */ /* 0x000fcc0000000000 */
[----:B------:R-:W-:-:S10]  /*0760*/  DMUL R14, R16, R10 ;  /* 0x0000000a100e7228 */ /* 0x000fd40000000000 */
[----:B------:R-:W-:-:S13]  /*0770*/  FSETP.GTU.AND P0, PT, |R15|, 1.469367938527859385e-39, PT ;  /* 0x001000000f00780b */ /* 0x000fda0003f0c200 */
[----:B------:R-:W-:Y:S05]  /*0780*/  @P0 BRA `(.L_x_6) ;  /* 0x0000000000940947 */ /* 0x000fea0003800000 */
[----:B------:R-:W-:Y:S01]  /*0790*/  DFMA R2, R16, -R6, R2 ;  /* 0x800000061002722b */ /* 0x000fe20000000002 */
[----:B------:R-:W-:-:S09]  /*07a0*/  IMAD.MOV.U32 R10, RZ, RZ, RZ ;  /* 0x000000ffff0a7224 */ /* 0x000fd200078e00ff */
[C---:B------:R-:W-:Y:S02]  /*07b0*/  FSETP.NEU.AND P0, PT, R3.reuse, RZ, PT ;  /* 0x000000ff0300720b */ /* 0x040fe40003f0d000 */
[----:B------:R-:W-:-:S04]  /*07c0*/  LOP3.LUT R9, R3, 0x80000000, R9, 0x48, !PT ;  /* 0x8000000003097812 */ /* 0x000fc800078e4809 */
[----:B------:R-:W-:-:S07]  /*07d0*/  LOP3.LUT R11, R9, R11, RZ, 0xfc, !PT ;  /* 0x0000000b090b7212 */ /* 0x000fce00078efcff */
[----:B------:R-:W-:Y:S05]  /*07e0*/  @!P0 BRA `(.L_x_6) ;  /* 0x00000000007c8947 */ /* 0x000fea0003800000 */
[----:B------:R-:W-:Y:S01]  /*07f0*/  IMAD.MOV R3, RZ, RZ, -R13 ;  /* 0x000000ffff037224 */ /* 0x000fe200078e0a0d */
[----:B------:R-:W-:Y:S01]  /*0800*/  DMUL.RP R10, R16, R10 ;  /* 0x0000000a100a7228 */ /* 0x000fe20000008000 */
[----:B------:R-:W-:-:S06]  /*0810*/  IMAD.MOV.U32 R2, RZ, RZ, RZ ;  /* 0x000000ffff027224 */ /* 0x000fcc00078e00ff */
[----:B------:R-:W-:-:S03]  /*0820*/  DFMA R2, R14, -R2, R16 ;  /* 0x800000020e02722b */ /* 0x000fc60000000010 */
[----:B------:R-:W-:-:S03]  /*0830*/  LOP3.LUT R9, R11, R9, RZ, 0x3c, !PT ;  /* 0x000000090b097212 */ /* 0x000fc600078e3cff */
[----:B------:R-:W-:-:S04]  /*0840*/  IADD3 R2, PT, PT, -R13, -0x43300000, RZ ;  /* 0xbcd000000d027810 */ /* 0x000fc80007ffe1ff */
[----:B------:R-:W-:-:S04]  /*0850*/  FSETP.NEU.AND P0, PT, |R3|, R2, PT ;  /* 0x000000020300720b */ /* 0x000fc80003f0d200 */
[----:B------:R-:W-:Y:S02]  /*0860*/  FSEL R14, R10, R14, !P0 ;  /* 0x0000000e0a0e7208 */ /* 0x000fe40004000000 */
[----:B------:R-:W-:Y:S01]  /*0870*/  FSEL R15, R9, R15, !P0 ;  /* 0x0000000f090f7208 */ /* 0x000fe20004000000 */
[----:B------:R-:W-:Y:S06]  /*0880*/  BRA `(.L_x_6) ;  /* 0x0000000000547947 */ /* 0x000fec0003800000 */
.L_x_5:
[----:B------:R-:W-:-:S14]  /*0890*/  DSETP.NAN.AND P0, PT, R10, R10, PT ;  /* 0x0000000a0a00722a */ /* 0x000fdc0003f08000 */
[----:B------:R-:W-:Y:S05]  /*08a0*/  @P0 BRA `(.L_x_7) ;  /* 0x0000000000440947 */ /* 0x000fea0003800000 */
[----:B------:R-:W-:-:S14]  /*08b0*/  DSETP.NAN.AND P0, PT, R8, R8, PT ;  /* 0x000000080800722a */ /* 0x000fdc0003f08000 */
[----:B------:R-:W-:Y:S05]  /*08c0*/  @P0 BRA `(.L_x_8) ;  /* 0x0000000000300947 */ /* 0x000fea0003800000 */
[----:B------:R-:W-:Y:S01]  /*08d0*/  ISETP.NE.AND P0, PT, R23, R22, PT ;  /* 0x000000161700720c */ /* 0x000fe20003f05270 */
[----:B------:R-:W-:Y:S02]  /*08e0*/  IMAD.MOV.U32 R14, RZ, RZ, 0x0 ;  /* 0x00000000ff0e7424 */ /* 0x000fe400078e00ff */
[----:B------:R-:W-:-:S10]  /*08f0*/  IMAD.MOV.U32 R15, RZ, RZ, -0x80000 ;  /* 0xfff80000ff0f7424 */ /* 0x000fd400078e00ff */
[----:B------:R-:W-:Y:S05]  /*0900*/  @!P0 BRA `(.L_x_6) ;  /* 0x0000000000348947 */ /* 0x000fea0003800000 */
[----:B------:R-:W-:Y:S02]  /*0910*/  ISETP.NE.AND P0, PT, R23, 0x7ff00000, PT ;  /* 0x7ff000001700780c */ /* 0x000fe40003f05270 */
[----:B------:R-:W-:Y:S02]  /*0920*/  LOP3.LUT R15, R11, 0x80000000, R9, 0x48, !PT ;  /* 0x800000000b0f7812 */ /* 0x000fe400078e4809 */
[----:B------:R-:W-:-:S13]  /*0930*/  ISETP.EQ.OR P0, PT, R22, RZ, !P0 ;  /* 0x000000ff1600720c */ /* 0x000fda0004702670 */
[----:B------:R-:W-:Y:S01]  /*0940*/  @P0 LOP3.LUT R2, R15, 0x7ff00000, RZ, 0xfc, !PT ;  /* 0x7ff000000f020812 */ /* 0x000fe200078efcff */
[----:B------:R-:W-:Y:S02]  /*0950*/  @!P0 IMAD.MOV.U32 R14, RZ, RZ, RZ ;  /* 0x000000ffff0e8224 */ /* 0x000fe400078e00ff */
[----:B------:R-:W-:Y:S02]  /*0960*/  @P0 IMAD.MOV.U32 R14, RZ, RZ, RZ ;  /* 0x000000ffff0e0224 */ /* 0x000fe400078e00ff */
[----:B------:R-:W-:Y:S01]  /*0970*/  @P0 IMAD.MOV.U32 R15, RZ, RZ, R2 ;  /* 0x000000ffff0f0224 */ /* 0x000fe200078e0002 */
[----:B------:R-:W-:Y:S06]  /*0980*/  BRA `(.L_x_6) ;  /* 0x0000000000147947 */ /* 0x000fec0003800000 */
.L_x_8:
[----:B------:R-:W-:Y:S01]  /*0990*/  LOP3.LUT R15, R9, 0x80000, RZ, 0xfc, !PT ;  /* 0x00080000090f7812 */ /* 0x000fe200078efcff */
[----:B------:R-:W-:Y:S01]  /*09a0*/  IMAD.MOV.U32 R14, RZ, RZ, R8 ;  /* 0x000000ffff0e7224 */ /* 0x000fe200078e0008 */
[----:B------:R-:W-:Y:S06]  /*09b0*/  BRA `(.L_x_6) ;  /* 0x0000000000087947 */ /* 0x000fec0003800000 */
.L_x_7:
[----:B------:R-:W-:Y:S01]  /*09c0*/  LOP3.LUT R15, R11, 0x80000, RZ, 0xfc, !PT ;  /* 0x000800000b0f7812 */ /* 0x000fe200078efcff */
[----:B------:R-:W-:-:S07]  /*09d0*/  IMAD.MOV.U32 R14, RZ, RZ, R10 ;  /* 0x000000ffff0e7224 */ /* 0x000fce00078e000a */
.L_x_6:
[----:B------:R-:W-:Y:S05]  /*09e0*/  BSYNC.RECONVERGENT B1 ;  /* 0x0000000000017941 */ /* 0x000fea0003800200 */
.L_x_4:
[----:B------:R-:W-:Y:S02]  /*09f0*/  IMAD.MOV.U32 R13, RZ, RZ, 0x0 ;  /* 0x00000000ff0d7424 */ /* 0x000fe400078e00ff */
[----:B------:R-:W-:Y:S02]  /*0a00*/  IMAD.MOV.U32 R2, RZ, RZ, R14 ;  /* 0x000000ffff027224 */ /* 0x000fe400078e000e */
[----:B------:R-:W-:Y:S01]  /*0a10*/  IMAD.MOV.U32 R3, RZ, RZ, R15 ;  /* 0x000000ffff037224 */ /* 0x000fe200078e000f */
[----:B------:R-:W-:Y:S06]  /*0a20*/  RET.REL.NODEC R12 `(_Z16computeCentroidsiPdS_PiS_S_) ;  /* 0xfffffff40c747950 */ /* 0x000fec0003c3ffff */
.L_x_9:
[----:B------:R-:W-:-:S00]  /*0a30*/  BRA `(.L_x_9) ;  /* 0xfffffffc00fc7947 */ /* 0x000fc0000383ffff */
[----:B------:R-:W-:-:S00]  /*0a40*/  NOP ;  /* 0x0000000000007918 */ /* 0x000fc00000000000 */
        /* <DEDUP_REMOVED lines=11> */
.L_x_39:


//--------------------- .text._Z12updateKernelPiS_S_iiPdS0_S_ --------------------------
	.section	.text._Z12updateKernelPiS_S_iiPdS0_S_,"ax",@progbits
	.align	128
        .global         _Z12updateKernelPiS_S_iiPdS0_S_
        .type           _Z12updateKernelPiS_S_iiPdS0_S_,@function
        .size           _Z12updateKernelPiS_S_iiPdS0_S_,(.L_x_41 - _Z12updateKernelPiS_S_iiPdS0_S_)
        .other          _Z12updateKernelPiS_S_iiPdS0_S_,@"STO_CUDA_ENTRY STV_DEFAULT"
_Z12updateKernelPiS_S_iiPdS0_S_:
.text._Z12updateKernelPiS_S_iiPdS0_S_:
        /* <DEDUP_REMOVED lines=9> */
[----:B------:R-:W1:Y:S07]  /*0090*/  LDCU.64 UR4, c[0x0][0x358] ;  /* 0x00006b00ff0477ac */ /* 0x000e6e0008000a00 */
[----:B------:R-:W2:Y:S08]  /*00a0*/  LDC.64 R2, c[0x0][0x390] ;  /* 0x0000e400ff027b82 */ /* 0x000eb00000000a00 */
[----:B------:R-:W3:Y:S01]  /*00b0*/  LDC.64 R4, c[0x0][0x3a0] ;  /* 0x0000e800ff047b82 */ /* 0x000ee20000000a00 */
[----:B0-----:R-:W-:-:S07]  /*00c0*/  IMAD.WIDE R6, R13, 0x4, R6 ;  /* 0x000000040d067825 */ /* 0x001fce00078e0206 */
[----:B------:R-:W0:Y:S01]  /*00d0*/  LDC.64 R10, c[0x0][0x388] ;  /* 0x0000e200ff0a7b82 */ /* 0x000e220000000a00 */
[----:B-1----:R1:W4:Y:S01]  /*00e0*/  LDG.E R8, desc[UR4][R6.64] ;  /* 0x0000000406087981 */ /* 0x002322000c1e1900 */
[----:B--2---:R-:W-:-:S05]  /*00f0*/  IMAD.WIDE R2, R13, 0x4, R2 ;  /* 0x000000040d027825 */ /* 0x004fca00078e0202 */
[----:B------:R-:W3:Y:S01]  /*0100*/  LDG.E R15, desc[UR4][R2.64] ;  /* 0x00000004020f7981 */ /* 0x000ee2000c1e1900 */
[----:B-1----:R-:W1:Y:S01]  /*0110*/  LDC.64 R6, c[0x0][0x3a8] ;  /* 0x0000ea00ff067b82 */ /* 0x002e620000000a00 */
[----:B0-----:R-:W-:Y:S01]  /*0120*/  IMAD.WIDE R10, R13, 0x4, R10 ;  /* 0x000000040d0a7825 */ /* 0x001fe200078e020a */
[----:B----4-:R-:W0:Y:S03]  /*0130*/  I2F.F64 R8, R8 ;  /* 0x0000000800087312 */ /* 0x010e260000201c00 */
[----:B---3--:R-:W-:-:S05]  /*0140*/  IMAD.WIDE R4, R15, 0x8, R4 ;  /* 0x000000080f047825 */ /* 0x008fca00078e0204 */
[----:B0-----:R-:W-:Y:S04]  /*0150*/  REDG.E.ADD.F64.RN.STRONG.GPU desc[UR4][R4.64], R8 ;  /* 0x00000008040079a6 */ /* 0x001fe8000c12ff04 */
[----:B------:R-:W2:Y:S04]  /*0160*/  LDG.E R10, desc[UR4][R10.64] ;  /* 0x000000040a0a7981 */ /* 0x000ea8000c1e1900 */
[----:B------:R-:W1:Y:S01]  /*0170*/  LDG.E R15, desc[UR4][R2.64] ;  /* 0x00000004020f7981 */ /* 0x000e62000c1e1900 */
[----:B--2---:R-:W0:Y:S01]  /*0180*/  I2F.F64 R12, R10 ;  /* 0x0000000a000c7312 */ /* 0x004e220000201c00 */
[----:B-1----:R-:W-:-:S02]  /*0190*/  IMAD.WIDE R6, R15, 0x8, R6 ;  /* 0x000000080f067825 */ /* 0x002fc400078e0206 */
[----:B------:R-:W1:Y:S03]  /*01a0*/  LDC.64 R14, c[0x0][0x3b0] ;  /* 0x0000ec00ff0e7b82 */ /* 0x000e660000000a00 */
[----:B0-----:R-:W-:Y:S04]  /*01b0*/  REDG.E.ADD.F64.RN.STRONG.GPU desc[UR4][R6.64], R12 ;  /* 0x0000000c060079a6 */ /* 0x001fe8000c12ff04 */
[----:B------:R-:W1:Y:S01]  /*01c0*/  LDG.E R17, desc[UR4][R2.64] ;  /* 0x0000000402117981 */ /* 0x000e62000c1e1900 */
[----:B------:R-:W-:Y:S02]  /*01d0*/  HFMA2 R19, -RZ, RZ, 0, 5.9604644775390625e-08 ;  /* 0x00000001ff137431 */ /* 0x000fe400000001ff */
[----:B-1----:R-:W-:-:S05]  /*01e0*/  IMAD.WIDE R14, R17, 0x4, R14 ;  /* 0x00000004110e7825 */ /* 0x002fca00078e020e */
[----:B------:R-:W-:Y:S01]  /*01f0*/  REDG.E.ADD.STRONG.GPU desc[UR4][R14.64], R19 ;  /* 0x000000130e00798e */ /* 0x000fe2000c12e104 */
[----:B------:R-:W-:Y:S05]  /*0200*/  EXIT ;  /* 0x000000000000794d */ /* 0x000fea0003800000 */
.L_x_10:
        /* <DEDUP_REMOVED lines=15> */
.L_x_41:


//--------------------- .text._Z20check_cluster_changePdS_S_S_PbS0_i --------------------------
	.section	.text._Z20check_cluster_changePdS_S_S_PbS0_i,"ax",@progbits
	.align	128
        .global         _Z20check_cluster_changePdS_S_S_PbS0_i
        .type           _Z20check_cluster_changePdS_S_S_PbS0_i,@function
        .size           _Z20check_cluster_changePdS_S_S_PbS0_i,(.L_x_42 - _Z20check_cluster_changePdS_S_S_PbS0_i)
        .other          _Z20check_cluster_changePdS_S_S_PbS0_i,@"STO_CUDA_ENTRY STV_DEFAULT"
_Z20check_cluster_changePdS_S_S_PbS0_i:
.text._Z20check_cluster_changePdS_S_S_PbS0_i:
[----:B------:R-:W-:Y:S01]  /*0000*/  LDC R1, c[0x0][0x37c] ;  /* 0x0000df00ff017b82 */ /* 0x000fe20000000800 */
[----:B------:R-:W0:Y:S07]  /*0010*/  S2R R0, SR_TID.X ;  /* 0x0000000000007919 */ /* 0x000e2e0000002100 */
[----:B------:R-:W0:Y:S01]  /*0020*/  S2UR UR4, SR_CTAID.X ;  /* 0x00000000000479c3 */ /* 0x000e220000002500 */
[----:B------:R-:W1:Y:S07]  /*0030*/  LDCU UR6, c[0x0][0x3b0] ;  /* 0x00007600ff0677ac */ /* 0x000e6e0008000800 */
[----:B------:R-:W0:Y:S02]  /*0040*/  LDC R3, c[0x0][0x360] ;  /* 0x0000d800ff037b82 */ /* 0x000e240000000800 */
[----:B0-----:R-:W-:-:S05]  /*0050*/  IMAD R0, R3, UR4, R0 ;  /* 0x0000000403007c24 */ /* 0x001fca000f8e0200 */
[----:B-1----:R-:W-:-:S13]  /*0060*/  ISETP.GT.AND P0, PT, R0, UR6, PT ;  /* 0x0000000600007c0c */ /* 0x002fda000bf04270 */
[----:B------:R-:W-:Y:S05]  /*0070*/  @P0 EXIT ;  /* 0x000000000000094d */ /* 0x000fea0003800000 */
[C---:B------:R-:W-:Y:S01]  /*0080*/  ISETP.NE.AND P0, PT, R0.reuse, RZ, PT ;  /* 0x000000ff0000720c */ /* 0x040fe20003f05270 */
[----:B------:R-:W0:Y:S01]  /*0090*/  LDC.64 R2, c[0x0][0x380] ;  /* 0x0000e000ff027b82 */ /* 0x000e220000000a00 */
[----:B------:R-:W1:Y:S01]  /*00a0*/  LDCU.64 UR4, c[0x0][0x358] ;  /* 0x00006b00ff0477ac */ /* 0x000e620008000a00 */
[----:B------:R-:W2:Y:S06]  /*00b0*/  LDCU.64 UR8, c[0x0][0x3a0] ;  /* 0x00007400ff0877ac */ /* 0x000eac0008000a00 */
[----:B------:R-:W3:Y:S08]  /*00c0*/  LDC.64 R4, c[0x0][0x390] ;  /* 0x0000e400ff047b82 */ /* 0x000ef00000000a00 */
[----:B------:R-:W1:Y:S01]  /*00d0*/  @!P0 LDC.64 R10, c[0x0][0x3a8] ;  /* 0x0000ea00ff0a8b82 */ /* 0x000e620000000a00 */
[----:B0-----:R-:W-:-:S07]  /*00e0*/  IMAD.WIDE R2, R0, 0x8, R2 ;  /* 0x0000000800027825 */ /* 0x001fce00078e0202 */
[----:B------:R-:W0:Y:S01]  /*00f0*/  LDC.64 R12, c[0x0][0x388] ;  /* 0x0000e200ff0c7b82 */ /* 0x000e220000000a00 */
[----:B---3--:R-:W-:-:S07]  /*0100*/  IMAD.WIDE R4, R0, 0x8, R4 ;  /* 0x0000000800047825 */ /* 0x008fce00078e0204 */
[----:B------:R-:W3:Y:S01]  /*0110*/  LDC.64 R14, c[0x0][0x398] ;  /* 0x0000e600ff0e7b82 */ /* 0x000ee20000000a00 */
[----:B-1----:R2:W-:Y:S04]  /*0120*/  @!P0 STG.E.U8 desc[UR4][R10.64], RZ ;  /* 0x000000ff0a008986 */ /* 0x0025e8000c101104 */
[----:B------:R-:W4:Y:S04]  /*0130*/  LDG.E.64 R6, desc[UR4][R2.64] ;  /* 0x0000000402067981 */ /* 0x000f28000c1e1b00 */
[----:B------:R-:W4:Y:S02]  /*0140*/  LDG.E.64 R8, desc[UR4][R4.64] ;  /* 0x0000000404087981 */ /* 0x000f24000c1e1b00 */
[----:B----4-:R-:W-:Y:S01]  /*0150*/  DSETP.NEU.AND P1, PT, R6, R8, PT ;  /* 0x000000080600722a */ /* 0x010fe20003f2d000 */
[----:B0-----:R-:W-:-:S04]  /*0160*/  IMAD.WIDE R6, R0, 0x8, R12 ;  /* 0x0000000800067825 */ /* 0x001fc800078e020c */
[----:B---3--:R-:W-:-:S09]  /*0170*/  IMAD.WIDE R8, R0, 0x8, R14 ;  /* 0x0000000800087825 */ /* 0x008fd200078e020e */
[----:B------:R-:W3:Y:S04]  /*0180*/  @!P1 LDG.E.64 R12, desc[UR4][R6.64] ;  /* 0x00000004060c9981 */ /* 0x000ee8000c1e1b00 */
[----:B------:R-:W3:Y:S01]  /*0190*/  @!P1 LDG.E.64 R14, desc[UR4][R8.64] ;  /* 0x00000004080e9981 */ /* 0x000ee2000c1e1b00 */
[----:B------:R-:W-:Y:S01]  /*01a0*/  PLOP3.LUT P0, PT, PT, PT, PT, 0x80, 0x8 ;  /* 0x000000000008781c */ /* 0x000fe20003f0f070 */
[----:B------:R-:W-:-:S06]  /*01b0*/  UISETP.GE.AND UP0, UPT, UR6, 0x2, UPT ;  /* 0x000000020600788c */ /* 0x000fcc000bf06270 */
[----:B---3--:R-:W-:Y:S01]  /*01c0*/  @!P1 DSETP.NEU.AND P0, PT, R12, R14, PT ;  /* 0x0000000e0c00922a */ /* 0x008fe20003f0d000 */
[----:B--2---:R-:W-:-:S04]  /*01d0*/  IADD3 R10, P1, PT, R0, UR8, RZ ;  /* 0x00000008000a7c10 */ /* 0x004fc8000ff3e0ff */
[----:B------:R-:W-:Y:S02]  /*01e0*/  LEA.HI.X.SX32 R11, R0, UR9, 0x1, P1 ;  /* 0x00000009000b7c11 */ /* 0x000fe400088f0eff */
[----:B------:R-:W-:-:S05]  /*01f0*/  SEL R13, RZ, 0x1, !P0 ;  /* 0x00000001ff0d7807 */ /* 0x000fca0004000000 */
[----:B------:R0:W-:Y:S01]  /*0200*/  STG.E.U8 desc[UR4][R10.64], R13 ;  /* 0x0000000d0a007986 */ /* 0x0001e2000c101104 */
[----:B------:R-:W-:Y:S06]  /*0210*/  BAR.SYNC.DEFER_BLOCKING 0x0 ;  /* 0x0000000000007b1d */ /* 0x000fec0000010000 */
[----:B------:R-:W-:Y:S05]  /*0220*/  BRA.U !UP0, `(.L_x_11) ;  /* 0x00000001084c7547 */ /* 0x000fea000b800000 */
[----:B0-----:R-:W-:Y:S01]  /*0230*/  IMAD.MOV.U32 R13, RZ, RZ, 0x1 ;  /* 0x00000001ff0d7424 */ /* 0x001fe200078e00ff */
[----:B------:R-:W0:Y:S06]  /*0240*/  LDCU UR6, c[0x0][0x3b0] ;  /* 0x00007600ff0677ac */ /* 0x000e2c0008000800 */
.L_x_14:
[----:B------:R-:W-:Y:S01]  /*0250*/  IMAD.SHL.U32 R17, R13, 0x2, RZ ;  /* 0x000000020d117824 */ /* 0x000fe200078e00ff */
[----:B------:R-:W-:Y:S03]  /*0260*/  BSSY.RECONVERGENT B0, `(.L_x_12) ;  /* 0x000000b000007945 */ /* 0x000fe60003800200 */
[----:B------:R-:W-:-:S05]  /*0270*/  IMAD R12, R0, R17, RZ ;  /* 0x00000011000c7224 */ /* 0x000fca00078e02ff */
[----:B0-----:R-:W-:-:S13]  /*0280*/  ISETP.GE.AND P0, PT, R12, UR6, PT ;  /* 0x000000060c007c0c */ /* 0x001fda000bf06270 */
[----:B------:R-:W-:Y:S05]  /*0290*/  @P0 BRA `(.L_x_13) ;  /* 0x00000000001c0947 */ /* 0x000fea0003800000 */
[C---:B------:R-:W-:Y:S01]  /*02a0*/  IADD3 R12, P0, PT, R13.reuse, R10, RZ ;  /* 0x0000000a0d0c7210 */ /* 0x040fe20007f1e0ff */
[----:B------:R-:W2:Y:S03]  /*02b0*/  LDG.E.U8 R14, desc[UR4][R10.64] ;  /* 0x000000040a0e7981 */ /* 0x000ea6000c1e1100 */
[----:B------:R-:W-:-:S06]  /*02c0*/  LEA.HI.X.SX32 R13, R13, R11, 0x1, P0 ;  /* 0x0000000b0d0d7211 */ /* 0x000fcc00000f0eff */
[----:B------:R-:W2:Y:S02]  /*02d0*/  LDG.E.U8 R13, desc[UR4][R12.64] ;  /* 0x000000040c0d7981 */ /* 0x000ea4000c1e1100 */
[----:B--2---:R-:W-:-:S04]  /*02e0*/  LOP3.LUT P0, RZ, R13, 0xff, R14, 0xc8, !PT ;  /* 0x000000ff0dff7812 */ /* 0x004fc8000780c80e */
[----:B------:R-:W-:-:S05]  /*02f0*/  SEL R15, RZ, 0x1, !P0 ;  /* 0x00000001ff0f7807 */ /* 0x000fca0004000000 */
[----:B------:R0:W-:Y:S04]  /*0300*/  STG.E.U8 desc[UR4][R10.64], R15 ;  /* 0x0000000f0a007986 */ /* 0x0001e8000c101104 */
.L_x_13:
[----:B------:R-:W-:Y:S05]  /*0310*/  BSYNC.RECONVERGENT B0 ;  /* 0x0000000000007941 */ /* 0x000fea0003800200 */
.L_x_12:
[----:B------:R-:W-:Y:S01]  /*0320*/  BAR.SYNC.DEFER_BLOCKING 0x0 ;  /* 0x0000000000007b1d */ /* 0x000fe20000010000 */
[----:B------:R-:W-:Y:S01]  /*0330*/  ISETP.GE.AND P0, PT, R17, UR6, PT ;  /* 0x0000000611007c0c */ /* 0x000fe2000bf06270 */
[----:B------:R-:W-:-:S12]  /*0340*/  IMAD.MOV.U32 R13, RZ, RZ, R17 ;  /* 0x000000ffff0d7224 */ /* 0x000fd800078e0011 */
[----:B------:R-:W-:Y:S05]  /*0350*/  @!P0 BRA `(.L_x_14) ;  /* 0xfffffffc00bc8947 */ /* 0x000fea000383ffff */
.L_x_11:
[----:B------:R-:W2:Y:S01]  /*0360*/  LDG.E.64 R2, desc[UR4][R2.64] ;  /* 0x0000000402027981 */ /* 0x000ea2000c1e1b00 */
[----:B------:R-:W-:-:S03]  /*0370*/  ISETP.NE.AND P0, PT, R0, RZ, PT ;  /* 0x000000ff0000720c */ /* 0x000fc60003f05270 */
[----:B--2---:R1:W-:Y:S04]  /*0380*/  STG.E.64 desc[UR4][R4.64], R2 ;  /* 0x0000000204007986 */ /* 0x0043e8000c101b04 */
[----:B------:R-:W2:Y:S04]  /*0390*/  LDG.E.64 R6, desc[UR4][R6.64] ;  /* 0x0000000406067981 */ /* 0x000ea8000c1e1b00 */
[----:B--2---:R1:W-:Y:S02]  /*03a0*/  STG.E.64 desc[UR4][R8.64], R6 ;  /* 0x0000000608007986 */ /* 0x0043e4000c101b04 */
[----:B------:R-:W-:Y:S05]  /*03b0*/  @P0 EXIT ;  /* 0x000000000000094d */ /* 0x000fea0003800000 */
[----:B-1----:R-:W1:Y:S08]  /*03c0*/  LDC.64 R2, c[0x0][0x3a0] ;  /* 0x0000e800ff027b82 */ /* 0x002e700000000a00 */
[----:B------:R-:W2:Y:S01]  /*03d0*/  LDC.64 R4, c[0x0][0x3a8] ;  /* 0x0000ea00ff047b82 */ /* 0x000ea20000000a00 */
[----:B-1----:R-:W3:Y:S04]  /*03e0*/  LDG.E.U8 R3, desc[UR4][R2.64] ;  /* 0x0000000402037981 */ /* 0x002ee8000c1e1100 */
[----:B--2---:R-:W3:Y:S02]  /*03f0*/  LDG.E.U8 R0, desc[UR4][R4.64] ;  /* 0x0000000404007981 */ /* 0x004ee4000c1e1100 */
[----:B---3--:R-:W-:-:S04]  /*0400*/  LOP3.LUT P0, RZ, R3, 0xff, R0, 0xc8, !PT ;  /* 0x000000ff03ff7812 */ /* 0x008fc8000780c800 */
[----:B------:R-:W-:-:S05]  /*0410*/  SEL R7, RZ, 0x1, !P0 ;  /* 0x00000001ff077807 */ /* 0x000fca0004000000 */
[----:B------:R-:W-:Y:S01]  /*0420*/  STG.E.U8 desc[UR4][R4.64], R7 ;  /* 0x0000000704007986 */ /* 0x000fe2000c101104 */
[----:B------:R-:W-:Y:S05]  /*0430*/  EXIT ;  /* 0x000000000000794d */ /* 0x000fea0003800000 */
.L_x_15:
        /* <DEDUP_REMOVED lines=12> */
.L_x_42:


//--------------------- .text._Z12assignKernelPiS_S_PdS0_ii --------------------------
	.section	.text._Z12assignKernelPiS_S_PdS0_ii,"ax",@progbits
	.align	128
        .global         _Z12assignKernelPiS_S_PdS0_ii
        .type           _Z12assignKernelPiS_S_PdS0_ii,@function
        .size           _Z12assignKernelPiS_S_PdS0_ii,(.L_x_43 - _Z12assignKernelPiS_S_PdS0_ii)
        .other          _Z12assignKernelPiS_S_PdS0_ii,@"STO_CUDA_ENTRY STV_DEFAULT"
_Z12assignKernelPiS_S_PdS0_ii:
.text._Z12assignKernelPiS_S_PdS0_ii:
        /* <DEDUP_REMOVED lines=8> */
[----:B------:R-:W0:Y:S01]  /*0080*/  LDCU UR8, c[0x0][0x3a8] ;  /* 0x00007500ff0877ac */ /* 0x000e220008000800 */
[----:B------:R-:W1:Y:S01]  /*0090*/  LDCU.64 UR12, c[0x0][0x358] ;  /* 0x00006b00ff0c77ac */ /* 0x000e620008000a00 */
[----:B0-----:R-:W-:-:S09]  /*00a0*/  UISETP.GE.AND UP0, UPT, UR8, 0x1, UPT ;  /* 0x000000010800788c */ /* 0x001fd2000bf06270 */
[----:B-1----:R-:W-:Y:S05]  /*00b0*/  BRA.U !UP0, `(.L_x_16) ;  /* 0x0000000d08487547 */ /* 0x002fea000b800000 */
[----:B------:R-:W0:Y:S08]  /*00c0*/  LDC.64 R6, c[0x0][0x380] ;  /* 0x0000e000ff067b82 */ /* 0x000e300000000a00 */
[----:B------:R-:W1:Y:S01]  /*00d0*/  LDC.64 R12, c[0x0][0x388] ;  /* 0x0000e200ff0c7b82 */ /* 0x000e620000000a00 */
[----:B0-----:R-:W-:-:S05]  /*00e0*/  IMAD.WIDE R6, R0, 0x4, R6 ;  /* 0x0000000400067825 */ /* 0x001fca00078e0206 */
[----:B------:R-:W2:Y:S01]  /*00f0*/  LDG.E R4, desc[UR12][R6.64] ;  /* 0x0000000c06047981 */ /* 0x000ea2000c1e1900 */
[----:B-1----:R-:W-:-:S05]  /*0100*/  IMAD.WIDE R12, R0, 0x4, R12 ;  /* 0x00000004000c7825 */ /* 0x002fca00078e020c */
[----:B------:R-:W3:Y:S01]  /*0110*/  LDG.E R8, desc[UR12][R12.64] ;  /* 0x0000000c0c087981 */ /* 0x000ee2000c1e1900 */
[----:B------:R-:W-:Y:S01]  /*0120*/  UISETP.GE.U32.AND UP1, UPT, UR8, 0x8, UPT ;  /* 0x000000080800788c */ /* 0x000fe2000bf26070 */
[----:B------:R-:W-:Y:S01]  /*0130*/  IMAD.MOV.U32 R2, RZ, RZ, RZ ;  /* 0x000000ffff027224 */ /* 0x000fe200078e00ff */
[----:B------:R-:W-:Y:S01]  /*0140*/  ULOP3.LUT UR9, UR8, 0x7, URZ, 0xc0, !UPT ;  /* 0x0000000708097892 */ /* 0x000fe2000f8ec0ff */
[----:B------:R-:W-:Y:S02]  /*0150*/  IMAD.MOV.U32 R10, RZ, RZ, -0x400000 ;  /* 0xffc00000ff0a7424 */ /* 0x000fe400078e00ff */
[----:B------:R-:W-:Y:S01]  /*0160*/  IMAD.MOV.U32 R11, RZ, RZ, 0x41dfffff ;  /* 0x41dfffffff0b7424 */ /* 0x000fe200078e00ff */
[----:B------:R-:W-:Y:S01]  /*0170*/  UISETP.NE.AND UP0, UPT, UR9, URZ, UPT ;  /* 0x000000ff0900728c */ /* 0x000fe2000bf05270 */
[----:B--2---:R-:W0:Y:S08]  /*0180*/  I2F.F64 R4, R4 ;  /* 0x0000000400047312 */ /* 0x004e300000201c00 */
[----:B---3--:R-:W1:Y:S01]  /*0190*/  I2F.F64 R8, R8 ;  /* 0x0000000800087312 */ /* 0x008e620000201c00 */
[----:B------:R-:W-:Y:S05]  /*01a0*/  BRA.U !UP1, `(.L_x_17) ;  /* 0x0000000509987547 */ /* 0x000fea000b800000 */
[----:B------:R-:W2:Y:S01]  /*01b0*/  LDCU.64 UR6, c[0x0][0x398] ;  /* 0x00007300ff0677ac */ /* 0x000ea20008000a00 */
[----:B------:R-:W-:Y:S02]  /*01c0*/  IMAD.MOV.U32 R26, RZ, RZ, RZ ;  /* 0x000000ffff1a7224 */ /* 0x000fe400078e00ff */
[----:B------:R-:W-:Y:S01]  /*01d0*/  IMAD.MOV.U32 R10, RZ, RZ, -0x400000 ;  /* 0xffc00000ff0a7424 */ /* 0x000fe200078e00ff */
[----:B------:R-:W3:Y:S01]  /*01e0*/  LDCU.64 UR4, c[0x0][0x3a0] ;  /* 0x00007400ff0477ac */ /* 0x000ee20008000a00 */
[----:B------:R-:W-:Y:S01]  /*01f0*/  IMAD.MOV.U32 R11, RZ, RZ, 0x41dfffff ;  /* 0x41dfffffff0b7424 */ /* 0x000fe200078e00ff */
[----:B------:R-:W-:-:S06]  /*0200*/  ULOP3.LUT UR10, UR8, 0x7ffffff8, URZ, 0xc0, !UPT ;  /* 0x7ffffff8080a7892 */ /* 0x000fcc000f8ec0ff */
[----:B------:R-:W-:Y:S01]  /*0210*/  IMAD.U32 R2, RZ, RZ, UR10 ;  /* 0x0000000aff027e24 */ /* 0x000fe2000f8e00ff */
[----:B--2---:R-:W-:Y:S02]  /*0220*/  UIADD3 UR6, UP1, UPT, UR6, 0x20, URZ ;  /* 0x0000002006067890 */ /* 0x004fe4000ff3e0ff */
[----:B---3--:R-:W-:Y:S02]  /*0230*/  UIADD3 UR4, UP2, UPT, UR4, 0x20, URZ ;  /* 0x0000002004047890 */ /* 0x008fe4000ff5e0ff */
[----:B------:R-:W-:Y:S02]  /*0240*/  UIADD3.X UR7, UPT, UPT, URZ, UR7, URZ, UP1, !UPT ;  /* 0x00000007ff077290 */ /* 0x000fe40008ffe4ff */
[----:B------:R-:W-:Y:S01]  /*0250*/  IMAD.U32 R6, RZ, RZ, UR6 ;  /* 0x00000006ff067e24 */ /* 0x000fe2000f8e00ff */
[----:B------:R-:W-:Y:S01]  /*0260*/  UIADD3.X UR5, UPT, UPT, URZ, UR5, URZ, UP2, !UPT ;  /* 0x00000005ff057290 */ /* 0x000fe200097fe4ff */
[----:B------:R-:W-:Y:S02]  /*0270*/  IMAD.U32 R14, RZ, RZ, UR4 ;  /* 0x00000004ff0e7e24 */ /* 0x000fe4000f8e00ff */
[----:B------:R-:W-:-:S03]  /*0280*/  IMAD.U32 R7, RZ, RZ, UR7 ;  /* 0x00000007ff077e24 */ /* 0x000fc6000f8e00ff */
[----:B------:R-:W-:-:S07]  /*0290*/  IMAD.U32 R15, RZ, RZ, UR5 ;  /* 0x00000005ff0f7e24 */ /* 0x000fce000f8e00ff */
.L_x_18:
[----:B------:R-:W1:Y:S04]  /*02a0*/  LDG.E.64 R16, desc[UR12][R14.64+-0x20] ;  /* 0xffffe00c0e107981 */ /* 0x000e68000c1e1b00 */
[----:B------:R-:W0:Y:S04]  /*02b0*/  LDG.E.64 R12, desc[UR12][R6.64+-0x20] ;  /* 0xffffe00c060c7981 */ /* 0x000e28000c1e1b00 */
[----:B------:R-:W2:Y:S04]  /*02c0*/  LDG.E.64 R22, desc[UR12][R14.64+-0x18] ;  /* 0xffffe80c0e167981 */ /* 0x000ea8000c1e1b00 */
[----:B------:R-:W3:Y:S04]  /*02d0*/  LDG.E.64 R20, desc[UR12][R14.64+-0x8] ;  /* 0xfffff80c0e147981 */ /* 0x000ee8000c1e1b00 */
[----:B------:R-:W4:Y:S01]  /*02e0*/  LDG.E.64 R24, desc[UR12][R6.64+-0x10] ;  /* 0xfffff00c06187981 */ /* 0x000f22000c1e1b00 */
[----:B-1----:R-:W-:-:S02]  /*02f0*/  DADD R16, -R8, R16 ;  /* 0x0000000008107229 */ /* 0x002fc40000000110 */
[----:B0-----:R-:W-:-:S06]  /*0300*/  DADD R12, -R4, R12 ;  /* 0x00000000040c7229 */ /* 0x001fcc000000010c */
[----:B------:R-:W-:Y:S02]  /*0310*/  DMUL R18, R16, R16 ;  /* 0x0000001010127228 */ /* 0x000fe40000000000 */
[----:B------:R-:W5:Y:S06]  /*0320*/  LDG.E.64 R16, desc[UR12][R6.64+-0x18] ;  /* 0xffffe80c06107981 */ /* 0x000f6c000c1e1b00 */
[----:B------:R-:W-:Y:S01]  /*0330*/  DFMA R18, R12, R12, R18 ;  /* 0x0000000c0c12722b */ /* 0x000fe20000000012 */
[----:B------:R-:W5:Y:S07]  /*0340*/  LDG.E.64 R12, desc[UR12][R14.64+-0x10] ;  /* 0xfffff00c0e0c7981 */ /* 0x000f6e000c1e1b00 */
[----:B------:R-:W-:-:S06]  /*0350*/  DSETP.GEU.AND P3, PT, R18, R10, PT ;  /* 0x0000000a1200722a */ /* 0x000fcc0003f6e000 */
[----:B------:R-:W-:Y:S02]  /*0360*/  FSEL R10, R18, R10, !P3 ;  /* 0x0000000a120a7208 */ /* 0x000fe40005800000 */
[----:B------:R-:W-:Y:S02]  /*0370*/  FSEL R11, R19, R11, !P3 ;  /* 0x0000000b130b7208 */ /* 0x000fe40005800000 */
[----:B------:R-:W5:Y:S01]  /*0380*/  LDG.E.64 R18, desc[UR12][R6.64+-0x8] ;  /* 0xfffff80c06127981 */ /* 0x000f62000c1e1b00 */
[----:B--2---:R-:W-:-:S08]  /*0390*/  DADD R22, -R8, R22 ;  /* 0x0000000008167229 */ /* 0x004fd00000000116 */
[----:B------:R-:W-:Y:S02]  /*03a0*/  DMUL R22, R22, R22 ;  /* 0x0000001616167228 */ /* 0x000fe40000000000 */
[----:B---3--:R-:W-:Y:S02]  /*03b0*/  DADD R20, -R8, R20 ;  /* 0x0000000008147229 */ /* 0x008fe40000000114 */
[----:B----4-:R-:W-:-:S06]  /*03c0*/  DADD R24, -R4, R24 ;  /* 0x0000000004187229 */ /* 0x010fcc0000000118 */
[----:B------:R-:W-:Y:S02]  /*03d0*/  DMUL R20, R20, R20 ;  /* 0x0000001414147228 */ /* 0x000fe40000000000 */
[----:B-----5:R-:W-:Y:S02]  /*03e0*/  DADD R16, -R4, R16 ;  /* 0x0000000004107229 */ /* 0x020fe40000000110 */
[----:B------:R-:W-:-:S06]  /*03f0*/  DADD R12, -R8, R12 ;  /* 0x00000000080c7229 */ /* 0x000fcc000000010c */
[----:B------:R-:W-:Y:S02]  /*0400*/  DFMA R22, R16, R16, R22 ;  /* 0x000000101016722b */ /* 0x000fe40000000016 */
[----:B------:R-:W2:Y:S01]  /*0410*/  LDG.E.64 R16, desc[UR12][R14.64] ;  /* 0x0000000c0e107981 */ /* 0x000ea2000c1e1b00 */
[----:B------:R-:W-:-:S05]  /*0420*/  DMUL R12, R12, R12 ;  /* 0x0000000c0c0c7228 */ /* 0x000fca0000000000 */
[----:B------:R-:W-:Y:S02]  /*0430*/  DSETP.GEU.AND P4, PT, R22, R10, PT ;  /* 0x0000000a1600722a */ /* 0x000fe40003f8e000 */
[----:B------:R-:W-:-:S04]  /*0440*/  DADD R18, -R4, R18 ;  /* 0x0000000004127229 */ /* 0x000fc80000000112 */
[----:B------:R-:W-:Y:S01]  /*0450*/  FSEL R10, R22, R10, !P4 ;  /* 0x0000000a160a7208 */ /* 0x000fe20006000000 */
[----:B------:R-:W-:Y:S01]  /*0460*/  DFMA R24, R24, R24, R12 ;  /* 0x000000181818722b */ /* 0x000fe2000000000c */
[----:B------:R-:W-:Y:S01]  /*0470*/  FSEL R11, R23, R11, !P4 ;  /* 0x0000000b170b7208 */ /* 0x000fe20006000000 */
[----:B------:R-:W3:Y:S04]  /*0480*/  LDG.E.64 R12, desc[UR12][R14.64+0x8] ;  /* 0x0000080c0e0c7981 */ /* 0x000ee8000c1e1b00 */
[----:B------:R-:W4:Y:S01]  /*0490*/  LDG.E.64 R22, desc[UR12][R6.64] ;  /* 0x0000000c06167981 */ /* 0x000f22000c1e1b00 */
[----:B------:R-:W-:-:S03]  /*04a0*/  DFMA R20, R18, R18, R20 ;  /* 0x000000121214722b */ /* 0x000fc60000000014 */
[----:B------:R-:W5:Y:S01]  /*04b0*/  LDG.E.64 R18, desc[UR12][R6.64+0x8] ;  /* 0x0000080c06127981 */ /* 0x000f62000c1e1b00 */
[----:B------:R-:W-:-:S06]  /*04c0*/  DSETP.GEU.AND P5, PT, R24, R10, PT ;  /* 0x0000000a1800722a */ /* 0x000fcc0003fae000 */
[----:B------:R-:W-:Y:S02]  /*04d0*/  FSEL R10, R24, R10, !P5 ;  /* 0x0000000a180a7208 */ /* 0x000fe40006800000 */
[----:B------:R-:W-:Y:S02]  /*04e0*/  FSEL R11, R25, R11, !P5 ;  /* 0x0000000b190b7208 */ /* 0x000fe40006800000 */
[----:B------:R-:W5:Y:S04]  /*04f0*/  LDG.E.64 R24, desc[UR12][R14.64+0x10] ;  /* 0x0000100c0e187981 */ /* 0x000f68000c1e1b00 */
[----:B------:R-:W-:-:S06]  /*0500*/  DSETP.GEU.AND P6, PT, R20, R10, PT ;  /* 0x0000000a1400722a */ /* 0x000fcc0003fce000 */
[----:B------:R-:W-:Y:S02]  /*0510*/  FSEL R10, R20, R10, !P6 ;  /* 0x0000000a140a7208 */ /* 0x000fe40007000000 */
[----:B------:R-:W-:Y:S02]  /*0520*/  FSEL R11, R21, R11, !P6 ;  /* 0x0000000b150b7208 */ /* 0x000fe40007000000 */
[----:B------:R-:W5:Y:S01]  /*0530*/  LDG.E.64 R20, desc[UR12][R6.64+0x10] ;  /* 0x0000100c06147981 */ /* 0x000f62000c1e1b00 */
[----:B--2---:R-:W-:-:S08]  /*0540*/  DADD R16, -R8, R16 ;  /* 0x0000000008107229 */ /* 0x004fd00000000110 */
[----:B------:R-:W-:Y:S02]  /*0550*/  DMUL R16, R16, R16 ;  /* 0x0000001010107228 */ /* 0x000fe40000000000 */
[----:B---3--:R-:W-:Y:S02]  /*0560*/  DADD R12, -R8, R12 ;  /* 0x00000000080c7229 */ /* 0x008fe4000000010c */
[C---:B----4-:R-:W-:Y:S02]  /*0570*/  DADD R22, -R4.reuse, R22 ;  /* 0x0000000004167229 */ /* 0x050fe40000000116 */
[----:B-----5:R-:W-:-:S04]  /*0580*/  DADD R18, -R4, R18 ;  /* 0x0000000004127229 */ /* 0x020fc80000000112 */
[----:B------:R-:W-:Y:S02]  /*0590*/  DMUL R12, R12, R12 ;  /* 0x0000000c0c0c7228 */ /* 0x000fe40000000000 */
[----:B------:R-:W-:Y:S01]  /*05a0*/  DFMA R22, R22, R22, R16 ;  /* 0x000000161616722b */ /* 0x000fe20000000010 */
[----:B------:R-:W2:Y:S05]  /*05b0*/  LDG.E.64 R16, desc[UR12][R14.64+0x18] ;  /* 0x0000180c0e107981 */ /* 0x000eaa000c1e1b00 */
[----:B------:R-:W-:Y:S01]  /*05c0*/  DFMA R12, R18, R18, R12 ;  /* 0x00000012120c722b */ /* 0x000fe2000000000c */
[----:B------:R0:W3:Y:S01]  /*05d0*/  LDG.E.64 R18, desc[UR12][R6.64+0x18] ;  /* 0x0000180c06127981 */ /* 0x0000e2000c1e1b00 */
[----:B------:R-:W-:-:S02]  /*05e0*/  DSETP.GEU.AND P2, PT, R22, R10, PT ;  /* 0x0000000a1600722a */ /* 0x000fc40003f4e000 */
[----:B------:R-:W-:-:S04]  /*05f0*/  DADD R24, -R8, R24 ;  /* 0x0000000008187229 */ /* 0x000fc80000000118 */
[----:B------:R-:W-:Y:S02]  /*0600*/  FSEL R10, R22, R10, !P2 ;  /* 0x0000000a160a7208 */ /* 0x000fe40005000000 */
[----:B------:R-:W-:Y:S02]  /*0610*/  FSEL R11, R23, R11, !P2 ;  /* 0x0000000b170b7208 */ /* 0x000fe40005000000 */
[----:B------:R-:W-:Y:S02]  /*0620*/  DMUL R24, R24, R24 ;  /* 0x0000001818187228 */ /* 0x000fe40000000000 */
[----:B------:R-:W-:Y:S02]  /*0630*/  DADD R20, -R4, R20 ;  /* 0x0000000004147229 */ /* 0x000fe40000000114 */
[----:B------:R-:W-:-:S06]  /*0640*/  DSETP.GEU.AND P1, PT, R12, R10, PT ;  /* 0x0000000a0c00722a */ /* 0x000fcc0003f2e000 */
[----:B------:R-:W-:Y:S01]  /*0650*/  DFMA R24, R20, R20, R24 ;  /* 0x000000141418722b */ /* 0x000fe20000000018 */
[----:B------:R-:W-:Y:S02]  /*0660*/  FSEL R10, R12, R10, !P1 ;  /* 0x0000000a0c0a7208 */ /* 0x000fe40004800000 */
[----:B------:R-:W-:-:S06]  /*0670*/  FSEL R11, R13, R11, !P1 ;  /* 0x0000000b0d0b7208 */ /* 0x000fcc0004800000 */
[----:B------:R-:W-:Y:S01]  /*0680*/  DSETP.GEU.AND P0, PT, R24, R10, PT ;  /* 0x0000000a1800722a */ /* 0x000fe20003f0e000 */
[----:B------:R-:W-:-:S05]  /*0690*/  SEL R3, R26, R3, !P3 ;  /* 0x000000031a037207 */ /* 0x000fca0005800000 */
[----:B------:R-:W-:Y:S02]  /*06a0*/  FSEL R10, R24, R10, !P0 ;  /* 0x0000000a180a7208 */ /* 0x000fe40004000000 */
[----:B------:R-:W-:Y:S01]  /*06b0*/  FSEL R11, R25, R11, !P0 ;  /* 0x0000000b190b7208 */ /* 0x000fe20004000000 */
[C---:B------:R-:W-:Y:S02]  /*06c0*/  @!P4 VIADD R3, R26.reuse, 0x1 ;  /* 0x000000011a03c836 */ /* 0x040fe40000000000 */
[C---:B------:R-:W-:Y:S01]  /*06d0*/  @!P5 VIADD R3, R26.reuse, 0x2 ;  /* 0x000000021a03d836 */ /* 0x040fe20000000000 */
[C---:B------:R-:W-:Y:S01]  /*06e0*/  @!P6 IADD3 R3, PT, PT, R26.reuse, 0x3, RZ ;  /* 0x000000031a03e810 */ /* 0x040fe20007ffe0ff */
[C---:B------:R-:W-:Y:S02]  /*06f0*/  @!P2 VIADD R3, R26.reuse, 0x4 ;  /* 0x000000041a03a836 */ /* 0x040fe40000000000 */
[C---:B------:R-:W-:Y:S02]  /*0700*/  @!P1 VIADD R3, R26.reuse, 0x5 ;  /* 0x000000051a039836 */ /* 0x040fe40000000000 */
[----:B------:R-:W-:Y:S01]  /*0710*/  @!P0 VIADD R3, R26, 0x6 ;  /* 0x000000061a038836 */ /* 0x000fe20000000000 */
[----:B0-----:R-:W-:-:S02]  /*0720*/  IADD3 R6, P1, PT, R6, 0x40, RZ ;  /* 0x0000004006067810 */ /* 0x001fc40007f3e0ff */
[----:B------:R-:W-:-:S03]  /*0730*/  IADD3 R14, P2, PT, R14, 0x40, RZ ;  /* 0x000000400e0e7810 */ /* 0x000fc60007f5e0ff */
[----:B------:R-:W-:Y:S02]  /*0740*/  IMAD.X R7, RZ, RZ, R7, P1 ;  /* 0x000000ffff077224 */ /* 0x000fe400008e0607 */
[----:B------:R-:W-:Y:S01]  /*0750*/  IMAD.X R15, RZ, RZ, R15, P2 ;  /* 0x000000ffff0f7224 */ /* 0x000fe200010e060f */
[----:B--2---:R-:W-:Y:S02]  /*0760*/  DADD R16, -R8, R16 ;  /* 0x0000000008107229 */ /* 0x004fe40000000110 */
[----:B---3--:R-:W-:-:S06]  /*0770*/  DADD R18, -R4, R18 ;  /* 0x0000000004127229 */ /* 0x008fcc0000000112 */
[----:B------:R-:W-:-:S08]  /*0780*/  DMUL R12, R16, R16 ;  /* 0x00000010100c7228 */ /* 0x000fd00000000000 */
[----:B------:R-:W-:-:S08]  /*0790*/  DFMA R12, R18, R18, R12 ;  /* 0x00000012120c722b */ /* 0x000fd0000000000c */
[----:B------:R-:W-:-:S14]  /*07a0*/  DSETP.GEU.AND P3, PT, R12, R10, PT ;  /* 0x0000000a0c00722a */ /* 0x000fdc0003f6e000 */
[C---:B------:R-:W-:Y:S02]  /*07b0*/  @!P3 VIADD R3, R26.reuse, 0x7 ;  /* 0x000000071a03b836 */ /* 0x040fe40000000000 */
[----:B------:R-:W-:-:S05]  /*07c0*/  VIADD R26, R26, 0x8 ;  /* 0x000000081a1a7836 */ /* 0x000fca0000000000 */
[----:B------:R-:W-:Y:S02]  /*07d0*/  ISETP.NE.AND P0, PT, R26, R2, PT ;  /* 0x000000021a00720c */ /* 0x000fe40003f05270 */
[----:B------:R-:W-:Y:S02]  /*07e0*/  FSEL R10, R12, R10, !P3 ;  /* 0x0000000a0c0a7208 */ /* 0x000fe40005800000 */
[----:B------:R-:W-:-:S09]  /*07f0*/  FSEL R11, R13, R11, !P3 ;  /* 0x0000000b0d0b7208 */ /* 0x000fd20005800000 */
[----:B------:R-:W-:Y:S05]  /*0800*/  @P0 BRA `(.L_x_18) ;  /* 0xfffffff800a40947 */ /* 0x000fea000383ffff */
.L_x_17:
[----:B------:R-:W-:Y:S05]  /*0810*/  BRA.U !UP0, `(.L_x_16) ;  /* 0x0000000508707547 */ /* 0x000fea000b800000 */
[----:B------:R-:W-:Y:S02]  /*0820*/  UISETP.GE.U32.AND UP0, UPT, UR9, 0x4, UPT ;  /* 0x000000040900788c */ /* 0x000fe4000bf06070 */
[----:B------:R-:W-:-:S04]  /*0830*/  ULOP3.LUT UR5, UR8, 0x3, URZ, 0xc0, !UPT ;  /* 0x0000000308057892 */ /* 0x000fc8000f8ec0ff */
[----:B------:R-:W-:-:S03]  /*0840*/  UISETP.NE.AND UP1, UPT, UR5, URZ, UPT ;  /* 0x000000ff0500728c */ /* 0x000fc6000bf25270 */
[----:B------:R-:W-:Y:S08]  /*0850*/  BRA.U !UP0, `(.L_x_19) ;  /* 0x0000000108b47547 */ /* 0x000ff0000b800000 */
[----:B------:R-:W2:Y:S08]  /*0860*/  LDC.64 R28, c[0x0][0x3a0] ;  /* 0x0000e800ff1c7b82 */ /* 0x000eb00000000a00 */
[----:B------:R-:W3:Y:S01]  /*0870*/  LDC.64 R26, c[0x0][0x398] ;  /* 0x0000e600ff1a7b82 */ /* 0x000ee20000000a00 */
[----:B--2---:R-:W-:-:S05]  /*0880*/  IMAD.WIDE.U32 R28, R2, 0x8, R28 ;  /* 0x00000008021c7825 */ /* 0x004fca00078e001c */
[----:B------:R-:W1:Y:S01]  /*0890*/  LDG.E.64 R24, desc[UR12][R28.64] ;  /* 0x0000000c1c187981 */ /* 0x000e62000c1e1b00 */
[----:B---3--:R-:W-:-:S03]  /*08a0*/  IMAD.WIDE.U32 R26, R2, 0x8, R26 ;  /* 0x00000008021a7825 */ /* 0x008fc600078e001a */
[----:B------:R-:W2:Y:S04]  /*08b0*/  LDG.E.64 R22, desc[UR12][R28.64+0x8] ;  /* 0x0000080c1c167981 */ /* 0x000ea8000c1e1b00 */
[----:B------:R-:W0:Y:S04]  /*08c0*/  LDG.E.64 R20, desc[UR12][R26.64] ;  /* 0x0000000c1a147981 */ /* 0x000e28000c1e1b00 */
[----:B------:R-:W3:Y:S04]  /*08d0*/  LDG.E.64 R6, desc[UR12][R26.64+0x8] ;  /* 0x0000080c1a067981 */ /* 0x000ee8000c1e1b00 */
[----:B------:R-:W4:Y:S04]  /*08e0*/  LDG.E.64 R16, desc[UR12][R28.64+0x10] ;  /* 0x0000100c1c107981 */ /* 0x000f28000c1e1b00 */
[----:B------:R-:W5:Y:S04]  /*08f0*/  LDG.E.64 R18, desc[UR12][R26.64+0x10] ;  /* 0x0000100c1a127981 */ /* 0x000f68000c1e1b00 */
[----:B------:R-:W5:Y:S04]  /*0900*/  LDG.E.64 R12, desc[UR12][R28.64+0x18] ;  /* 0x0000180c1c0c7981 */ /* 0x000f68000c1e1b00 */
[----:B------:R-:W5:Y:S01]  /*0910*/  LDG.E.64 R14, desc[UR12][R26.64+0x18] ;  /* 0x0000180c1a0e7981 */ /* 0x000f62000c1e1b00 */
[----:B-1----:R-:W-:-:S02]  /*0920*/  DADD R24, -R8, R24 ;  /* 0x0000000008187229 */ /* 0x002fc40000000118 */
[----:B--2---:R-:W-:Y:S02]  /*0930*/  DADD R22, -R8, R22 ;  /* 0x0000000008167229 */ /* 0x004fe40000000116 */
[----:B0-----:R-:W-:-:S04]  /*0940*/  DADD R20, -R4, R20 ;  /* 0x0000000004147229 */ /* 0x001fc80000000114 */
[----:B------:R-:W-:Y:S02]  /*0950*/  DMUL R24, R24, R24 ;  /* 0x0000001818187228 */ /* 0x000fe40000000000 */
[----:B---3--:R-:W-:Y:S02]  /*0960*/  DADD R6, -R4, R6 ;  /* 0x0000000004067229 */ /* 0x008fe40000000106 */
[----:B------:R-:W-:-:S04]  /*0970*/  DMUL R22, R22, R22 ;  /* 0x0000001616167228 */ /* 0x000fc80000000000 */
[----:B------:R-:W-:Y:S02]  /*0980*/  DFMA R24, R20, R20, R24 ;  /* 0x000000141418722b */ /* 0x000fe40000000018 */
[----:B----4-:R-:W-:Y:S02]  /*0990*/  DADD R16, -R8, R16 ;  /* 0x0000000008107229 */ /* 0x010fe40000000110 */
[----:B------:R-:W-:-:S04]  /*09a0*/  DFMA R6, R6, R6, R22 ;  /* 0x000000060606722b */ /* 0x000fc80000000016 */
[----:B------:R-:W-:Y:S02]  /*09b0*/  DSETP.GEU.AND P0, PT, R24, R10, PT ;  /* 0x0000000a1800722a */ /* 0x000fe40003f0e000 */
[----:B-----5:R-:W-:Y:S02]  /*09c0*/  DADD R18, -R4, R18 ;  /* 0x0000000004127229 */ /* 0x020fe40000000112 */
[----:B------:R-:W-:Y:S02]  /*09d0*/  DMUL R16, R16, R16 ;  /* 0x0000001010107228 */ /* 0x000fe40000000000 */
[----:B------:R-:W-:Y:S02]  /*09e0*/  FSEL R10, R24, R10, !P0 ;  /* 0x0000000a180a7208 */ /* 0x000fe40004000000 */
[----:B------:R-:W-:Y:S01]  /*09f0*/  FSEL R11, R25, R11, !P0 ;  /* 0x0000000b190b7208 */ /* 0x000fe20004000000 */
[----:B------:R-:W-:-:S05]  /*0a00*/  DADD R12, -R8, R12 ;  /* 0x00000000080c7229 */ /* 0x000fca000000010c */
[----:B------:R-:W-:Y:S02]  /*0a10*/  DSETP.GEU.AND P1, PT, R6, R10, PT ;  /* 0x0000000a0600722a */ /* 0x000fe40003f2e000 */
[----:B------:R-:W-:Y:S02]  /*0a20*/  DFMA R16, R18, R18, R16 ;  /* 0x000000121210722b */ /* 0x000fe40000000010 */
[----:B------:R-:W-:Y:S02]  /*0a30*/  DADD R14, -R4, R14 ;  /* 0x00000000040e7229 */ /* 0x000fe4000000010e */
[----:B------:R-:W-:Y:S02]  /*0a40*/  FSEL R6, R6, R10, !P1 ;  /* 0x0000000a06067208 */ /* 0x000fe40004800000 */
[----:B------:R-:W-:Y:S01]  /*0a50*/  FSEL R7, R7, R11, !P1 ;  /* 0x0000000b07077208 */ /* 0x000fe20004800000 */
[----:B------:R-:W-:-:S05]  /*0a60*/  DMUL R12, R12, R12 ;  /* 0x0000000c0c0c7228 */ /* 0x000fca0000000000 */
[----:B------:R-:W-:-:S03]  /*0a70*/  DSETP.GEU.AND P2, PT, R16, R6, PT ;  /* 0x000000061000722a */ /* 0x000fc60003f4e000 */
[----:B------:R-:W-:-:S03]  /*0a80*/  DFMA R12, R14, R14, R12 ;  /* 0x0000000e0e0c722b */ /* 0x000fc6000000000c */
[----:B------:R-:W-:Y:S02]  /*0a90*/  FSEL R6, R16, R6, !P2 ;  /* 0x0000000610067208 */ /* 0x000fe40005000000 */
[----:B------:R-:W-:-:S06]  /*0aa0*/  FSEL R7, R17, R7, !P2 ;  /* 0x0000000711077208 */ /* 0x000fcc0005000000 */
[----:B------:R-:W-:Y:S01]  /*0ab0*/  DSETP.GEU.AND P3, PT, R12, R6, PT ;  /* 0x000000060c00722a */ /* 0x000fe20003f6e000 */
[C---:B------:R-:W-:Y:S02]  /*0ac0*/  SEL R3, R2.reuse, R3, !P0 ;  /* 0x0000000302037207 */ /* 0x040fe40004000000 */
[C---:B------:R-:W-:Y:S01]  /*0ad0*/  @!P1 IADD3 R3, PT, PT, R2.reuse, 0x1, RZ ;  /* 0x0000000102039810 */ /* 0x040fe20007ffe0ff */
[----:B------:R-:W-:Y:S02]  /*0ae0*/  @!P2 VIADD R3, R2, 0x2 ;  /* 0x000000020203a836 */ /* 0x000fe40000000000 */
[----:B------:R-:W-:Y:S02]  /*0af0*/  FSEL R10, R12, R6, !P3 ;  /* 0x000000060c0a7208 */ /* 0x000fe40005800000 */
[----:B------:R-:W-:-:S06]  /*0b00*/  FSEL R11, R13, R7, !P3 ;  /* 0x000000070d0b7208 */ /* 0x000fcc0005800000 */
[C---:B------:R-:W-:Y:S02]  /*0b10*/  @!P3 VIADD R3, R2.reuse, 0x3 ;  /* 0x000000030203b836 */ /* 0x040fe40000000000 */
[----:B------:R-:W-:-:S07]  /*0b20*/  VIADD R2, R2, 0x4 ;  /* 0x0000000402027836 */ /* 0x000fce0000000000 */
.L_x_19:
[----:B------:R-:W-:Y:S05]  /*0b30*/  BRA.U !UP1, `(.L_x_16) ;  /* 0x0000000109a87547 */ /* 0x000fea000b800000 */
[----:B------:R-:W-:Y:S02]  /*0b40*/  UISETP.NE.AND UP0, UPT, UR5, 0x1, UPT ;  /* 0x000000010500788c */ /* 0x000fe4000bf05270 */
[----:B------:R-:W-:-:S04]  /*0b50*/  ULOP3.LUT UR4, UR8, 0x1, URZ, 0xc0, !UPT ;  /* 0x0000000108047892 */ /* 0x000fc8000f8ec0ff */
[----:B------:R-:W-:-:S03]  /*0b60*/  UISETP.NE.U32.AND UP1, UPT, UR4, 0x1, UPT ;  /* 0x000000010400788c */ /* 0x000fc6000bf25070 */
        /* <DEDUP_REMOVED lines=8> */
[----:B------:R-:W3:Y:S01]  /*0bf0*/  LDG.E.64 R6, desc[UR12][R12.64+0x8] ;  /* 0x0000080c0c067981 */ /* 0x000ee2000c1e1b00 */
[C---:B-1----:R-:W-:Y:S02]  /*0c00*/  DADD R18, -R8.reuse, R18 ;  /* 0x0000000008127229 */ /* 0x042fe40000000112 */
[----:B--2---:R-:W-:-:S02]  /*0c10*/  DADD R20, -R8, R20 ;  /* 0x0000000008147229 */ /* 0x004fc40000000114 */
[----:B0-----:R-:W-:-:S04]  /*0c20*/  DADD R14, -R4, R14 ;  /* 0x00000000040e7229 */ /* 0x001fc8000000010e */
[----:B------:R-:W-:Y:S02]  /*0c30*/  DMUL R18, R18, R18 ;  /* 0x0000001212127228 */ /* 0x000fe40000000000 */
[----:B---3--:R-:W-:Y:S02]  /*0c40*/  DADD R6, -R4, R6 ;  /* 0x0000000004067229 */ /* 0x008fe40000000106 */
[----:B------:R-:W-:-:S04]  /*0c50*/  DMUL R20, R20, R20 ;  /* 0x0000001414147228 */ /* 0x000fc80000000000 */
[----:B------:R-:W-:-:S04]  /*0c60*/  DFMA R18, R14, R14, R18 ;  /* 0x0000000e0e12722b */ /* 0x000fc80000000012 */
[----:B------:R-:W-:-:S04]  /*0c70*/  DFMA R20, R6, R6, R20 ;  /* 0x000000060614722b */ /* 0x000fc80000000014 */
[----:B------:R-:W-:-:S06]  /*0c80*/  DSETP.GEU.AND P0, PT, R18, R10, PT ;  /* 0x0000000a1200722a */ /* 0x000fcc0003f0e000 */
[----:B------:R-:W-:Y:S02]  /*0c90*/  FSEL R6, R18, R10, !P0 ;  /* 0x0000000a12067208 */ /* 0x000fe40004000000 */
[----:B------:R-:W-:-:S06]  /*0ca0*/  FSEL R7, R19, R11, !P0 ;  /* 0x0000000b13077208 */ /* 0x000fcc0004000000 */
[----:B------:R-:W-:Y:S01]  /*0cb0*/  DSETP.GEU.AND P1, PT, R20, R6, PT ;  /* 0x000000061400722a */ /* 0x000fe20003f2e000 */
[----:B------:R-:W-:-:S05]  /*0cc0*/  SEL R3, R2, R3, !P0 ;  /* 0x0000000302037207 */ /* 0x000fca0004000000 */
[----:B------:R-:W-:Y:S02]  /*0cd0*/  FSEL R10, R20, R6, !P1 ;  /* 0x00000006140a7208 */ /* 0x000fe40004800000 */
[----:B------:R-:W-:-:S06]  /*0ce0*/  FSEL R11, R21, R7, !P1 ;  /* 0x00000007150b7208 */ /* 0x000fcc0004800000 */
[C---:B------:R-:W-:Y:S02]  /*0cf0*/  @!P1 VIADD R3, R2.reuse, 0x1 ;  /* 0x0000000102039836 */ /* 0x040fe40000000000 */
[----:B------:R-:W-:-:S07]  /*0d00*/  VIADD R2, R2, 0x2 ;  /* 0x0000000202027836 */ /* 0x000fce0000000000 */
.L_x_20:
[----:B------:R-:W-:Y:S05]  /*0d10*/  BRA.U UP1, `(.L_x_16) ;  /* 0x0000000101307547 */ /* 0x000fea000b800000 */
[----:B------:R-:W2:Y:S08]  /*0d20*/  LDC.64 R12, c[0x0][0x3a0] ;  /* 0x0000e800ff0c7b82 */ /* 0x000eb00000000a00 */
[----:B------:R-:W3:Y:S01]  /*0d30*/  LDC.64 R6, c[0x0][0x398] ;  /* 0x0000e600ff067b82 */ /* 0x000ee20000000a00 */
[----:B--2---:R-:W-:-:S06]  /*0d40*/  IMAD.WIDE.U32 R12, R2, 0x8, R12 ;  /* 0x00000008020c7825 */ /* 0x004fcc00078e000c */
[----:B------:R-:W1:Y:S01]  /*0d50*/  LDG.E.64 R12, desc[UR12][R12.64] ;  /* 0x0000000c0c0c7981 */ /* 0x000e62000c1e1b00 */
[----:B---3--:R-:W-:-:S06]  /*0d60*/  IMAD.WIDE.U32 R6, R2, 0x8, R6 ;  /* 0x0000000802067825 */ /* 0x008fcc00078e0006 */
[----:B------:R-:W0:Y:S01]  /*0d70*/  LDG.E.64 R6, desc[UR12][R6.64] ;  /* 0x0000000c06067981 */ /* 0x000e22000c1e1b00 */
[----:B-1----:R-:W-:Y:S02]  /*0d80*/  DADD R8, -R8, R12 ;  /* 0x0000000008087229 */ /* 0x002fe4000000010c */
[----:B0-----:R-:W-:-:S06]  /*0d90*/  DADD R4, -R4, R6 ;  /* 0x0000000004047229 */ /* 0x001fcc0000000106 */
[----:B------:R-:W-:-:S08]  /*0da0*/  DMUL R8, R8, R8 ;  /* 0x0000000808087228 */ /* 0x000fd00000000000 */
[----:B------:R-:W-:-:S08]  /*0db0*/  DFMA R8, R4, R4, R8 ;  /* 0x000000040408722b */ /* 0x000fd00000000008 */
[----:B------:R-:W-:-:S06]  /*0dc0*/  DSETP.GEU.AND P0, PT, R8, R10, PT ;  /* 0x0000000a0800722a */ /* 0x000fcc0003f0e000 */
[----:B------:R-:W-:-:S08]  /*0dd0*/  SEL R3, R2, R3, !P0 ;  /* 0x0000000302037207 */ /* 0x000fd00004000000 */
.L_x_16:
[----:B0-----:R-:W0:Y:S02]  /*0de0*/  LDC.64 R4, c[0x0][0x390] ;  /* 0x0000e400ff047b82 */ /* 0x001e240000000a00 */
[----:B0-----:R-:W-:-:S05]  /*0df0*/  IMAD.WIDE R4, R0, 0x4, R4 ;  /* 0x0000000400047825 */ /* 0x001fca00078e0204 */
[----:B------:R-:W-:Y:S01]  /*0e00*/  STG.E desc[UR12][R4.64], R3 ;  /* 0x0000000304007986 */ /* 0x000fe2000c10190c */
[----:B------:R-:W-:Y:S05]  /*0e10*/  EXIT ;  /* 0x000000000000794d */ /* 0x000fea0003800000 */
.L_x_21:
        /* <DEDUP_REMOVED lines=14> */
.L_x_43:


//--------------------- .text._Z17assignKernel_flatPiS_S_PdS0_ii --------------------------
	.section	.text._Z17assignKernel_flatPiS_S_PdS0_ii,"ax",@progbits
	.align	128
        .global         _Z17assignKernel_flatPiS_S_PdS0_ii
        .type           _Z17assignKernel_flatPiS_S_PdS0_ii,@function
        .size           _Z17assignKernel_flatPiS_S_PdS0_ii,(.L_x_44 - _Z17assignKernel_flatPiS_S_PdS0_ii)
        .other          _Z17assignKernel_flatPiS_S_PdS0_ii,@"STO_CUDA_ENTRY STV_DEFAULT"
_Z17assignKernel_flatPiS_S_PdS0_ii:
.text._Z17assignKernel_flatPiS_S_PdS0_ii:
[----:B------:R-:W-:Y:S08]  /*0000*/  LDC R1, c[0x0][0x37c] ;  /* 0x0000df00ff017b82 */ /* 0x000ff00000000800 */
[----:B------:R-:W0:Y:S01]  /*0010*/  LDC R3, c[0x0][0x3a8] ;  /* 0x0000ea00ff037b82 */ /* 0x000e220000000800 */
[----:B------:R-:W1:Y:S07]  /*0020*/  S2R R10, SR_TID.X ;  /* 0x00000000000a7919 */ /* 0x000e6e0000002100 */
[----:B------:R-:W1:Y:S08]  /*0030*/  S2UR UR4, SR_CTAID.X ;  /* 0x00000000000479c3 */ /* 0x000e700000002500 */
[----:B------:R-:W1:Y:S01]  /*0040*/  LDC R7, c[0x0][0x360] ;  /* 0x0000d800ff077b82 */ /* 0x000e620000000800 */
[----:B0-----:R-:W-:-:S02]  /*0050*/  IABS R9, R3 ;  /* 0x0000000300097213 */ /* 0x001fc40000000000 */
[----:B------:R-:W-:Y:S02]  /*0060*/  LOP3.LUT R11, RZ, R3, RZ, 0x33, !PT ;  /* 0x00000003ff0b7212 */ /* 0x000fe400078e33ff */
[----:B------:R-:W0:Y:S01]  /*0070*/  I2F.RP R0, R9 ;  /* 0x0000000900007306 */ /* 0x000e220000209400 */
[----:B-1----:R-:W-:Y:S01]  /*0080*/  IMAD R2, R7, UR4, R10 ;  /* 0x0000000407027c24 */ /* 0x002fe2000f8e020a */
[----:B------:R-:W1:Y:S06]  /*0090*/  LDCU UR4, c[0x0][0x3ac] ;  /* 0x00007580ff0477ac */ /* 0x000e6c0008000800 */
[----:B0-----:R-:W0:Y:S02]  /*00a0*/  MUFU.RCP R0, R0 ;  /* 0x0000000000007308 */ /* 0x001e240000001000 */
[----:B0-----:R-:W-:Y:S01]  /*00b0*/  VIADD R4, R0, 0xffffffe ;  /* 0x0ffffffe00047836 */ /* 0x001fe20000000000 */
[----:B------:R-:W-:-:S05]  /*00c0*/  IABS R0, R2 ;  /* 0x0000000200007213 */ /* 0x000fca0000000000 */
[----:B------:R0:W2:Y:S02]  /*00d0*/  F2I.FTZ.U32.TRUNC.NTZ R5, R4 ;  /* 0x0000000400057305 */ /* 0x0000a4000021f000 */
[----:B0-----:R-:W-:Y:S02]  /*00e0*/  HFMA2 R4, -RZ, RZ, 0, 0 ;  /* 0x00000000ff047431 */ /* 0x001fe400000001ff */
[----:B--2---:R-:W-:-:S04]  /*00f0*/  IMAD.MOV R6, RZ, RZ, -R5 ;  /* 0x000000ffff067224 */ /* 0x004fc800078e0a05 */
[----:B------:R-:W-:-:S04]  /*0100*/  IMAD R7, R6, R9, RZ ;  /* 0x0000000906077224 */ /* 0x000fc800078e02ff */
[----:B------:R-:W-:-:S06]  /*0110*/  IMAD.HI.U32 R5, R5, R7, R4 ;  /* 0x0000000705057227 */ /* 0x000fcc00078e0004 */
[----:B------:R-:W-:-:S04]  /*0120*/  IMAD.HI.U32 R5, R5, R0, RZ ;  /* 0x0000000005057227 */ /* 0x000fc800078e00ff */
[----:B------:R-:W-:-:S04]  /*0130*/  IMAD.MOV R6, RZ, RZ, -R5 ;  /* 0x000000ffff067224 */ /* 0x000fc800078e0a05 */
[----:B------:R-:W-:-:S05]  /*0140*/  IMAD R0, R9, R6, R0 ;  /* 0x0000000609007224 */ /* 0x000fca00078e0200 */
[----:B------:R-:W-:-:S13]  /*0150*/  ISETP.GT.U32.AND P2, PT, R9, R0, PT ;  /* 0x000000000900720c */ /* 0x000fda0003f44070 */
[----:B------:R-:W-:Y:S01]  /*0160*/  @!P2 IMAD.IADD R0, R0, 0x1, -R9 ;  /* 0x000000010000a824 */ /* 0x000fe200078e0a09 */
[----:B------:R-:W-:-:S04]  /*0170*/  @!P2 IADD3 R5, PT, PT, R5, 0x1, RZ ;  /* 0x000000010505a810 */ /* 0x000fc80007ffe0ff */
[----:B------:R-:W-:Y:S02]  /*0180*/  ISETP.GE.U32.AND P1, PT, R0, R9, PT ;  /* 0x000000090000720c */ /* 0x000fe40003f26070 */
[----:B------:R-:W-:-:S04]  /*0190*/  LOP3.LUT R0, R2, R3, RZ, 0x3c, !PT ;  /* 0x0000000302007212 */ /* 0x000fc800078e3cff */
[----:B------:R-:W-:-:S07]  /*01a0*/  ISETP.GE.AND P0, PT, R0, RZ, PT ;  /* 0x000000ff0000720c */ /* 0x000fce0003f06270 */
[----:B------:R-:W-:Y:S01]  /*01b0*/  @P1 VIADD R5, R5, 0x1 ;  /* 0x0000000105051836 */ /* 0x000fe20000000000 */
[----:B------:R-:W-:-:S05]  /*01c0*/  ISETP.NE.AND P1, PT, R3, RZ, PT ;  /* 0x000000ff0300720c */ /* 0x000fca0003f25270 */
[----:B------:R-:W-:-:S05]  /*01d0*/  @!P0 IMAD.MOV R5, RZ, RZ, -R5 ;  /* 0x000000ffff058224 */ /* 0x000fca00078e0a05 */
[----:B------:R-:W-:-:S04]  /*01e0*/  SEL R0, R11, R5, !P1 ;  /* 0x000000050b007207 */ /* 0x000fc80004800000 */
[----:B-1----:R-:W-:-:S13]  /*01f0*/  ISETP.GE.AND P0, PT, R0, UR4, PT ;  /* 0x0000000400007c0c */ /* 0x002fda000bf06270 */
[----:B------:R-:W-:Y:S05]  /*0200*/  @P0 EXIT ;  /* 0x000000000000094d */ /* 0x000fea0003800000 */
[----:B------:R-:W0:Y:S01]  /*0210*/  LDC.64 R16, c[0x0][0x388] ;  /* 0x0000e200ff107b82 */ /* 0x000e220000000a00 */
[----:B------:R-:W1:Y:S07]  /*0220*/  LDCU.64 UR6, c[0x0][0x358] ;  /* 0x00006b00ff0677ac */ /* 0x000e6e0008000a00 */
[----:B------:R-:W2:Y:S08]  /*0230*/  LDC.64 R14, c[0x0][0x380] ;  /* 0x0000e000ff0e7b82 */ /* 0x000eb00000000a00 */
[----:B------:R-:W3:Y:S01]  /*0240*/  LDC.64 R6, c[0x0][0x3a0] ;  /* 0x0000e800ff067b82 */ /* 0x000ee20000000a00 */
[----:B------:R-:W-:-:S07]  /*0250*/  IADD3 R8, PT, PT, -R0, RZ, RZ ;  /* 0x000000ff00087210 */ /* 0x000fce0007ffe1ff */
[----:B------:R-:W4:Y:S01]  /*0260*/  LDC.64 R4, c[0x0][0x398] ;  /* 0x0000e600ff047b82 */ /* 0x000f220000000a00 */
[----:B0-----:R-:W-:-:S05]  /*0270*/  IMAD.WIDE R16, R0, 0x4, R16 ;  /* 0x0000000400107825 */ /* 0x001fca00078e0210 */
[----:B-1----:R0:W5:Y:S01]  /*0280*/  LDG.E R12, desc[UR6][R16.64] ;  /* 0x00000006100c7981 */ /* 0x002162000c1e1900 */
[----:B------:R-:W-:Y:S02]  /*0290*/  IMAD R2, R3, R8, R2 ;  /* 0x0000000803027224 */ /* 0x000fe400078e0202 */
[----:B--2---:R-:W-:-:S05]  /*02a0*/  IMAD.WIDE R14, R0, 0x4, R14 ;  /* 0x00000004000e7825 */ /* 0x004fca00078e020e */
[----:B------:R1:W2:Y:S01]  /*02b0*/  LDG.E R13, desc[UR6][R14.64] ;  /* 0x000000060e0d7981 */ /* 0x0002a2000c1e1900 */
[----:B---3--:R-:W-:-:S06]  /*02c0*/  IMAD.WIDE R6, R2, 0x8, R6 ;  /* 0x0000000802067825 */ /* 0x008fcc00078e0206 */
[----:B------:R-:W3:Y:S01]  /*02d0*/  LDG.E.64 R6, desc[UR6][R6.64] ;  /* 0x0000000606067981 */ /* 0x000ee2000c1e1b00 */
[----:B----4-:R-:W-:-:S05]  /*02e0*/  IMAD.WIDE R4, R2, 0x8, R4 ;  /* 0x0000000802047825 */ /* 0x010fca00078e0204 */
[----:B------:R4:W3:Y:S01]  /*02f0*/  LDG.E.64 R8, desc[UR6][R4.64] ;  /* 0x0000000604087981 */ /* 0x0008e2000c1e1b00 */
[----:B------:R-:W0:Y:S01]  /*0300*/  I2F.U32.RP R18, R3 ;  /* 0x0000000300127306 */ /* 0x000e220000209000 */
[----:B------:R-:W1:Y:S01]  /*0310*/  S2UR UR5, SR_CgaCtaId ;  /* 0x00000000000579c3 */ /* 0x000e620000008800 */
[----:B------:R-:W-:-:S06]  /*0320*/  UMOV UR4, 0x400 ;  /* 0x0000040000047882 */ /* 0x000fcc0000000000 */
[----:B0-----:R-:W0:Y:S01]  /*0330*/  MUFU.RCP R18, R18 ;  /* 0x0000001200127308 */ /* 0x001e220000001000 */
[----:B-1----:R-:W-:Y:S01]  /*0340*/  ULEA UR4, UR5, UR4, 0x18 ;  /* 0x0000000405047291 */ /* 0x002fe2000f8ec0ff */
[----:B0-----:R-:W-:-:S06]  /*0350*/  VIADD R16, R18, 0xffffffe ;  /* 0x0ffffffe12107836 */ /* 0x001fcc0000000000 */
[----:B------:R0:W1:Y:S02]  /*0360*/  F2I.FTZ.U32.TRUNC.NTZ R17, R16 ;  /* 0x0000001000117305 */ /* 0x000064000021f000 */
[----:B0-----:R-:W-:Y:S01]  /*0370*/  IMAD.MOV.U32 R16, RZ, RZ, RZ ;  /* 0x000000ffff107224 */ /* 0x001fe200078e00ff */
[----:B-1----:R-:W-:-:S05]  /*0380*/  IADD3 R20, PT, PT, RZ, -R17, RZ ;  /* 0x80000011ff147210 */ /* 0x002fca0007ffe0ff */
[----:B------:R-:W-:-:S04]  /*0390*/  IMAD R15, R20, R3, RZ ;  /* 0x00000003140f7224 */ /* 0x000fc800078e02ff */
[----:B------:R-:W-:-:S06]  /*03a0*/  IMAD.HI.U32 R17, R17, R15, R16 ;  /* 0x0000000f11117227 */ /* 0x000fcc00078e0010 */
[----:B------:R-:W-:-:S05]  /*03b0*/  IMAD.HI.U32 R14, R17, R10, RZ ;  /* 0x0000000a110e7227 */ /* 0x000fca00078e00ff */
[----:B----4-:R-:W-:-:S05]  /*03c0*/  IADD3 R4, PT, PT, -R14, RZ, RZ ;  /* 0x000000ff0e047210 */ /* 0x010fca0007ffe1ff */
[----:B------:R-:W-:-:S05]  /*03d0*/  IMAD R4, R3, R4, R10 ;  /* 0x0000000403047224 */ /* 0x000fca00078e020a */
[----:B------:R-:W-:-:S13]  /*03e0*/  ISETP.GE.U32.AND P0, PT, R4, R3, PT ;  /* 0x000000030400720c */ /* 0x000fda0003f06070 */
[----:B------:R-:W-:Y:S01]  /*03f0*/  @P0 IMAD.IADD R4, R4, 0x1, -R3 ;  /* 0x0000000104040824 */ /* 0x000fe200078e0a03 */
[----:B------:R-:W-:Y:S02]  /*0400*/  @P0 IADD3 R14, PT, PT, R14, 0x1, RZ ;  /* 0x000000010e0e0810 */ /* 0x000fe40007ffe0ff */
[----:B------:R-:W-:Y:S02]  /*0410*/  ISETP.NE.U32.AND P0, PT, R3, RZ, PT ;  /* 0x000000ff0300720c */ /* 0x000fe40003f05070 */
[----:B------:R-:W-:-:S13]  /*0420*/  ISETP.GE.U32.AND P1, PT, R4, R3, PT ;  /* 0x000000030400720c */ /* 0x000fda0003f26070 */
[----:B------:R-:W-:-:S05]  /*0430*/  @P1 VIADD R14, R14, 0x1 ;  /* 0x000000010e0e1836 */ /* 0x000fca0000000000 */
[----:B------:R-:W-:-:S04]  /*0440*/  SEL R11, R11, R14, !P0 ;  /* 0x0000000e0b0b7207 */ /* 0x000fc80004000000 */
[----:B------:R-:W-:-:S05]  /*0450*/  IADD3 R4, PT, PT, -R11, RZ, RZ ;  /* 0x000000ff0b047210 */ /* 0x000fca0007ffe1ff */
[----:B------:R-:W-:-:S05]  /*0460*/  IMAD R3, R3, R4, R10 ;  /* 0x0000000403037224 */ /* 0x000fca00078e020a */
[----:B------:R-:W-:Y:S02]  /*0470*/  ISETP.NE.AND P1, PT, R3, RZ, PT ;  /* 0x000000ff0300720c */ /* 0x000fe40003f25270 */
[----:B------:R-:W-:-:S11]  /*0480*/  LEA R3, R11, UR4, 0x4 ;  /* 0x000000040b037c11 */ /* 0x000fd6000f8e20ff */
[----:B------:R-:W-:Y:S01]  /*0490*/  @!P1 IMAD.MOV.U32 R16, RZ, RZ, -0x400000 ;  /* 0xffc00000ff109424 */ /* 0x000fe200078e00ff */
[----:B------:R-:W-:Y:S01]  /*04a0*/  @!P1 MOV R17, 0x41dfffff ;  /* 0x41dfffff00119802 */ /* 0x000fe20000000f00 */
[----:B------:R-:W-:-:S04]  /*04b0*/  @!P1 IMAD.MOV.U32 R18, RZ, RZ, -0x1 ;  /* 0xffffffffff129424 */ /* 0x000fc800078e00ff */
[----:B------:R0:W-:Y:S04]  /*04c0*/  @!P1 STS.64 [R3], R16 ;  /* 0x0000001003009388 */ /* 0x0001e80000000a00 */
[----:B------:R0:W-:Y:S01]  /*04d0*/  @!P1 STS [R3+0x8], R18 ;  /* 0x0000081203009388 */ /* 0x0001e20000000800 */
[----:B------:R-:W-:Y:S06]  /*04e0*/  BAR.SYNC.DEFER_BLOCKING 0x0 ;  /* 0x0000000000007b1d */ /* 0x000fec0000010000 */
[----:B------:R0:W1:Y:S01]  /*04f0*/  LDS.64 R4, [R3] ;  /* 0x0000000003047984 */ /* 0x0000620000000a00 */
[----:B-----5:R-:W3:Y:S08]  /*0500*/  I2F.F64 R14, R12 ;  /* 0x0000000c000e7312 */ /* 0x020ef00000201c00 */
[----:B--2---:R-:W2:Y:S01]  /*0510*/  I2F.F64 R10, R13 ;  /* 0x0000000d000a7312 */ /* 0x004ea20000201c00 */
[----:B---3--:R-:W-:-:S02]  /*0520*/  DADD R6, R6, -R14 ;  /* 0x0000000006067229 */ /* 0x008fc4000000080e */
[----:B--2---:R-:W-:-:S06]  /*0530*/  DADD R8, R8, -R10 ;  /* 0x0000000008087229 */ /* 0x004fcc000000080a */
[----:B------:R-:W-:-:S08]  /*0540*/  DMUL R6, R6, R6 ;  /* 0x0000000606067228 */ /* 0x000fd00000000000 */
[----:B01----:R-:W-:-:S11]  /*0550*/  DFMA R8, R8, R8, R6 ;  /* 0x000000080808722b */ /* 0x003fd60000000006 */
.L_x_22:
[----:B------:R-:W-:Y:S01]  /*0560*/  DSETP.MIN.AND P0, P2, R8, R4, PT ;  /* 0x000000040800722a */ /* 0x000fe20003a00000 */
[----:B------:R-:W-:Y:S01]  /*0570*/  IMAD.MOV.U32 R11, RZ, RZ, R5 ;  /* 0x000000ffff0b7224 */ /* 0x000fe200078e0005 */
[----:B------:R-:W-:Y:S01]  /*0580*/  MOV R6, R9 ;  /* 0x0000000900067202 */ /* 0x000fe20000000f00 */
[----:B------:R-:W-:Y:S01]  /*0590*/  IMAD.MOV.U32 R7, RZ, RZ, R4 ;  /* 0x000000ffff077224 */ /* 0x000fe200078e0004 */
[----:B------:R-:W-:Y:S05]  /*05a0*/  YIELD ;  /* 0x0000000000007946 */ /* 0x000fea0003800000 */
[----:B------:R-:W-:Y:S02]  /*05b0*/  FSEL R13, R6, R11, P0 ;  /* 0x0000000b060d7208 */ /* 0x000fe40000000000 */
[----:B------:R-:W-:-:S03]  /*05c0*/  MOV R6, R8 ;  /* 0x0000000800067202 */ /* 0x000fc60000000f00 */
[----:B------:R-:W-:Y:S02]  /*05d0*/  @P2 LOP3.LUT R13, R11, 0x80000, RZ, 0xfc, !PT ;  /* 0x000800000b0d2812 */ /* 0x000fe400078efcff */
[----:B------:R-:W-:Y:S02]  /*05e0*/  SEL R6, R6, R7, P0 ;  /* 0x0000000706067207 */ /* 0x000fe40000000000 */
[----:B------:R-:W-:-:S06]  /*05f0*/  MOV R7, R13 ;  /* 0x0000000d00077202 */ /* 0x000fcc0000000f00 */
[----:B------:R-:W0:Y:S02]  /*0600*/  ATOMS.CAS.64 R6, [R3], R4, R6 ;  /* 0x000000040306738d */ /* 0x000e240000000406 */
[----:B0-----:R-:W-:Y:S01]  /*0610*/  ISETP.NE.U32.AND P0, PT, R4, R6, PT ;  /* 0x000000060400720c */ /* 0x001fe20003f05070 */
[----:B------:R-:W-:-:S03]  /*0620*/  IMAD.MOV.U32 R4, RZ, RZ, R6 ;  /* 0x000000ffff047224 */ /* 0x000fc600078e0006 */
[-C--:B------:R-:W-:Y:S02]  /*0630*/  ISETP.NE.AND.EX P0, PT, R5, R7.reuse, PT, P0 ;  /* 0x000000070500720c */ /* 0x080fe40003f05300 */
[----:B------:R-:W-:-:S11]  /*0640*/  MOV R5, R7 ;  /* 0x0000000700057202 */ /* 0x000fd60000000f00 */
[----:B------:R-:W-:Y:S05]  /*0650*/  @P0 BRA `(.L_x_22) ;  /* 0xfffffffc00c00947 */ /* 0x000fea000383ffff */
[----:B------:R-:W-:Y:S05]  /*0660*/  WARPSYNC.ALL ;  /* 0x0000000000007948 */ /* 0x000fea0003800000 */
[----:B------:R-:W-:Y:S06]  /*0670*/  BAR.SYNC.DEFER_BLOCKING 0x0 ;  /* 0x0000000000007b1d */ /* 0x000fec0000010000 */
[----:B------:R-:W0:Y:S02]  /*0680*/  LDS.64 R4, [R3] ;  /* 0x0000000003047984 */ /* 0x000e240000000a00 */
[----:B0-----:R-:W-:-:S14]  /*0690*/  DSETP.NEU.AND P0, PT, R8, R4, PT ;  /* 0x000000040800722a */ /* 0x001fdc0003f0d000 */
[----:B------:R0:W-:Y:S01]  /*06a0*/  @!P0 STS [R3+0x8], R2 ;  /* 0x0000080203008388 */ /* 0x0001e20000000800 */
[----:B------:R-:W-:Y:S06]  /*06b0*/  BAR.SYNC.DEFER_BLOCKING 0x0 ;  /* 0x0000000000007b1d */ /* 0x000fec0000010000 */
[----:B------:R-:W-:Y:S05]  /*06c0*/  @P1 EXIT ;  /* 0x000000000000194d */ /* 0x000fea0003800000 */
[----:B0-----:R-:W0:Y:S01]  /*06d0*/  LDS R3, [R3+0x8] ;  /* 0x0000080003037984 */ /* 0x001e220000000800 */
[----:B------:R-:W1:Y:S02]  /*06e0*/  LDC.64 R4, c[0x0][0x390] ;  /* 0x0000e400ff047b82 */ /* 0x000e640000000a00 */
[----:B-1----:R-:W-:-:S05]  /*06f0*/  IMAD.WIDE R4, R0, 0x4, R4 ;  /* 0x0000000400047825 */ /* 0x002fca00078e0204 */
[----:B0-----:R-:W-:Y:S01]  /*0700*/  STG.E desc[UR6][R4.64], R3 ;  /* 0x0000000304007986 */ /* 0x001fe2000c101906 */
[----:B------:R-:W-:Y:S05]  /*0710*/  EXIT ;  /* 0x000000000000794d */ /* 0x000fea0003800000 */
.L_x_23:
        /* <DEDUP_REMOVED lines=14> */
.L_x_44:


//--------------------- .text._Z21assignKernel_flat_oldPiS_S_PdS0_ii --------------------------
	.section	.text._Z21assignKernel_flat_oldPiS_S_PdS0_ii,"ax",@progbits
	.align	128
        .global         _Z21assignKernel_flat_oldPiS_S_PdS0_ii
        .type           _Z21assignKernel_flat_oldPiS_S_PdS0_ii,@function
        .size           _Z21assignKernel_flat_oldPiS_S_PdS0_ii,(.L_x_45 - _Z21assignKernel_flat_oldPiS_S_PdS0_ii)
        .other          _Z21assignKernel_flat_oldPiS_S_PdS0_ii,@"STO_CUDA_ENTRY STV_DEFAULT"
_Z21assignKernel_flat_oldPiS_S_PdS0_ii:
.text._Z21assignKernel_flat_oldPiS_S_PdS0_ii:
[----:B------:R-:W-:Y:S08]  /*0000*/  LDC R1, c[0x0][0x37c] ;  /* 0x0000df00ff017b82 */ /* 0x000ff00000000800 */
[----:B------:R-:W0:Y:S01]  /*0010*/  LDC R3, c[0x0][0x3a8] ;  /* 0x0000ea00ff037b82 */ /* 0x000e220000000800 */
[----:B------:R-:W1:Y:S07]  /*0020*/  S2R R4, SR_TID.X ;  /* 0x0000000000047919 */ /* 0x000e6e0000002100 */
[----:B------:R-:W1:Y:S08]  /*0030*/  S2UR UR4, SR_CTAID.X ;  /* 0x00000000000479c3 */ /* 0x000e700000002500 */
[----:B------:R-:W1:Y:S01]  /*0040*/  LDC R0, c[0x0][0x360] ;  /* 0x0000d800ff007b82 */ /* 0x000e620000000800 */
[----:B0-----:R-:W-:-:S04]  /*0050*/  IABS R12, R3 ;  /* 0x00000003000c7213 */ /* 0x001fc80000000000 */
[----:B------:R-:W0:Y:S01]  /*0060*/  I2F.RP R2, R12 ;  /* 0x0000000c00027306 */ /* 0x000e220000209400 */
[----:B-1----:R-:W-:Y:S01]  /*0070*/  IMAD R8, R0, UR4, R4 ;  /* 0x0000000400087c24 */ /* 0x002fe2000f8e0204 */
[----:B------:R-:W1:Y:S06]  /*0080*/  LDCU UR4, c[0x0][0x3ac] ;  /* 0x00007580ff0477ac */ /* 0x000e6c0008000800 */
[----:B0-----:R-:W0:Y:S01]  /*0090*/  MUFU.RCP R2, R2 ;  /* 0x0000000200027308 */ /* 0x001e220000001000 */
[----:B------:R-:W-:Y:S01]  /*00a0*/  IABS R13, R8 ;  /* 0x00000008000d7213 */ /* 0x000fe20000000000 */
[----:B0-----:R-:W-:-:S06]  /*00b0*/  VIADD R6, R2, 0xffffffe ;  /* 0x0ffffffe02067836 */ /* 0x001fcc0000000000 */
[----:B------:R0:W2:Y:S02]  /*00c0*/  F2I.FTZ.U32.TRUNC.NTZ R7, R6 ;  /* 0x0000000600077305 */ /* 0x0000a4000021f000 */
[----:B0-----:R-:W-:Y:S02]  /*00d0*/  IMAD.MOV.U32 R6, RZ, RZ, RZ ;  /* 0x000000ffff067224 */ /* 0x001fe400078e00ff */
[----:B--2---:R-:W-:-:S04]  /*00e0*/  IMAD.MOV R5, RZ, RZ, -R7 ;  /* 0x000000ffff057224 */ /* 0x004fc800078e0a07 */
[----:B------:R-:W-:-:S04]  /*00f0*/  IMAD R5, R5, R12, RZ ;  /* 0x0000000c05057224 */ /* 0x000fc800078e02ff */
[----:B------:R-:W-:Y:S01]  /*0100*/  IMAD.HI.U32 R7, R7, R5, R6 ;  /* 0x0000000507077227 */ /* 0x000fe200078e0006 */
[----:B------:R-:W-:-:S05]  /*0110*/  LOP3.LUT R5, RZ, R3, RZ, 0x33, !PT ;  /* 0x00000003ff057212 */ /* 0x000fca00078e33ff */
[----:B------:R-:W-:-:S05]  /*0120*/  IMAD.HI.U32 R7, R7, R13, RZ ;  /* 0x0000000d07077227 */ /* 0x000fca00078e00ff */
[----:B------:R-:W-:-:S05]  /*0130*/  IADD3 R2, PT, PT, -R7, RZ, RZ ;  /* 0x000000ff07027210 */ /* 0x000fca0007ffe1ff */
[----:B------:R-:W-:Y:S01]  /*0140*/  IMAD R13, R12, R2, R13 ;  /* 0x000000020c0d7224 */ /* 0x000fe200078e020d */
[----:B------:R-:W-:-:S04]  /*0150*/  LOP3.LUT R2, R8, R3, RZ, 0x3c, !PT ;  /* 0x0000000308027212 */ /* 0x000fc800078e3cff */
[----:B------:R-:W-:Y:S02]  /*0160*/  ISETP.GT.U32.AND P1, PT, R12, R13, PT ;  /* 0x0000000d0c00720c */ /* 0x000fe40003f24070 */
[----:B------:R-:W-:-:S11]  /*0170*/  ISETP.GE.AND P2, PT, R2, RZ, PT ;  /* 0x000000ff0200720c */ /* 0x000fd60003f46270 */
[----:B------:R-:W-:Y:S02]  /*0180*/  @!P1 IMAD.IADD R13, R13, 0x1, -R12 ;  /* 0x000000010d0d9824 */ /* 0x000fe400078e0a0c */
[----:B------:R-:W-:-:S03]  /*0190*/  @!P1 VIADD R7, R7, 0x1 ;  /* 0x0000000107079836 */ /* 0x000fc60000000000 */
[----:B------:R-:W-:-:S13]  /*01a0*/  ISETP.GE.U32.AND P0, PT, R13, R12, PT ;  /* 0x0000000c0d00720c */ /* 0x000fda0003f06070 */
[----:B------:R-:W-:Y:S02]  /*01b0*/  @P0 IADD3 R7, PT, PT, R7, 0x1, RZ ;  /* 0x0000000107070810 */ /* 0x000fe40007ffe0ff */
[----:B------:R-:W-:-:S03]  /*01c0*/  ISETP.NE.AND P0, PT, R3, RZ, PT ;  /* 0x000000ff0300720c */ /* 0x000fc60003f05270 */
[----:B------:R-:W-:-:S05]  /*01d0*/  @!P2 IMAD.MOV R7, RZ, RZ, -R7 ;  /* 0x000000ffff07a224 */ /* 0x000fca00078e0a07 */
[----:B------:R-:W-:-:S04]  /*01e0*/  SEL R2, R5, R7, !P0 ;  /* 0x0000000705027207 */ /* 0x000fc80004000000 */
[----:B-1----:R-:W-:-:S13]  /*01f0*/  ISETP.GE.AND P1, PT, R2, UR4, PT ;  /* 0x0000000402007c0c */ /* 0x002fda000bf26270 */
[----:B------:R-:W-:Y:S05]  /*0200*/  @P1 EXIT ;  /* 0x000000000000194d */ /* 0x000fea0003800000 */
[----:B------:R-:W0:Y:S01]  /*0210*/  LDC.64 R16, c[0x0][0x388] ;  /* 0x0000e200ff107b82 */ /* 0x000e220000000a00 */
[----:B------:R-:W1:Y:S01]  /*0220*/  LDCU.64 UR6, c[0x0][0x358] ;  /* 0x00006b00ff0677ac */ /* 0x000e620008000a00 */
[----:B------:R-:W-:Y:S02]  /*0230*/  ISETP.GE.AND P2, PT, R8, RZ, PT ;  /* 0x000000ff0800720c */ /* 0x000fe40003f46270 */
[----:B------:R-:W-:Y:S01]  /*0240*/  ISETP.GT.U32.AND P1, PT, R12, R13, PT ;  /* 0x0000000d0c00720c */ /* 0x000fe20003f24070 */
[----:B------:R-:W-:-:S03]  /*0250*/  IMAD.IADD R12, R13, 0x1, -R12 ;  /* 0x000000010d0c7824 */ /* 0x000fc600078e0a0c */
[----:B------:R-:W2:Y:S02]  /*0260*/  LDC.64 R6, c[0x0][0x380] ;  /* 0x0000e000ff067b82 */ /* 0x000ea40000000a00 */
[----:B------:R-:W-:-:S06]  /*0270*/  SEL R12, R12, R13, !P1 ;  /* 0x0000000d0c0c7207 */ /* 0x000fcc0004800000 */
[----:B------:R-:W3:Y:S01]  /*0280*/  LDC.64 R10, c[0x0][0x3a0] ;  /* 0x0000e800ff0a7b82 */ /* 0x000ee20000000a00 */
[----:B------:R-:W-:-:S07]  /*0290*/  @!P2 IADD3 R12, PT, PT, -R12, RZ, RZ ;  /* 0x000000ff0c0ca210 */ /* 0x000fce0007ffe1ff */
[----:B------:R-:W4:Y:S01]  /*02a0*/  LDC.64 R8, c[0x0][0x398] ;  /* 0x0000e600ff087b82 */ /* 0x000f220000000a00 */
[----:B0-----:R-:W-:-:S05]  /*02b0*/  IMAD.WIDE R16, R2, 0x4, R16 ;  /* 0x0000000402107825 */ /* 0x001fca00078e0210 */
[----:B-1----:R-:W5:Y:S01]  /*02c0*/  LDG.E R20, desc[UR6][R16.64] ;  /* 0x0000000610147981 */ /* 0x002f62000c1e1900 */
[----:B--2---:R-:W-:Y:S01]  /*02d0*/  IMAD.WIDE R14, R2, 0x4, R6 ;  /* 0x00000004020e7825 */ /* 0x004fe200078e0206 */
[----:B------:R-:W-:-:S05]  /*02e0*/  SEL R6, R5, R12, !P0 ;  /* 0x0000000c05067207 */ /* 0x000fca0004000000 */
[----:B------:R-:W2:Y:S01]  /*02f0*/  LDG.E R14, desc[UR6][R14.64] ;  /* 0x000000060e0e7981 */ /* 0x000ea2000c1e1900 */
[----:B---3--:R-:W-:-:S06]  /*0300*/  IMAD.WIDE R10, R6, 0x8, R10 ;  /* 0x00000008060a7825 */ /* 0x008fcc00078e020a */
[----:B------:R-:W3:Y:S01]  /*0310*/  LDG.E.64 R10, desc[UR6][R10.64] ;  /* 0x000000060a0a7981 */ /* 0x000ee2000c1e1b00 */
[----:B----4-:R-:W-:-:S06]  /*0320*/  IMAD.WIDE R12, R6, 0x8, R8 ;  /* 0x00000008060c7825 */ /* 0x010fcc00078e0208 */
[----:B------:R-:W4:Y:S01]  /*0330*/  LDG.E.64 R12, desc[UR6][R12.64] ;  /* 0x000000060c0c7981 */ /* 0x000f22000c1e1b00 */
[----:B------:R-:W-:Y:S02]  /*0340*/  MOV R7, 0x400 ;  /* 0x0000040000077802 */ /* 0x000fe40000000f00 */
[----:B------:R-:W-:Y:S01]  /*0350*/  ISETP.NE.AND P0, PT, R6, RZ, PT ;  /* 0x000000ff0600720c */ /* 0x000fe20003f05270 */
[----:B------:R-:W0:Y:S02]  /*0360*/  S2R R22, SR_CgaCtaId ;  /* 0x0000000000167919 */ /* 0x000e240000008800 */
[----:B0-----:R-:W-:Y:S01]  /*0370*/  LEA R7, R22, R7, 0x18 ;  /* 0x0000000716077211 */ /* 0x001fe200078ec0ff */
[----:B-----5:R-:W3:Y:S08]  /*0380*/  I2F.F64 R18, R20 ;  /* 0x0000001400127312 */ /* 0x020ef00000201c00 */
[----:B--2---:R-:W4:Y:S01]  /*0390*/  I2F.F64 R8, R14 ;  /* 0x0000000e00087312 */ /* 0x004f220000201c00 */
[----:B---3--:R-:W-:-:S02]  /*03a0*/  DADD R18, R10, -R18 ;  /* 0x000000000a127229 */ /* 0x008fc40000000812 */
[----:B----4-:R-:W-:-:S06]  /*03b0*/  DADD R16, R12, -R8 ;  /* 0x000000000c107229 */ /* 0x010fcc0000000808 */
[----:B------:R-:W-:Y:S01]  /*03c0*/  DMUL R18, R18, R18 ;  /* 0x0000001212127228 */ /* 0x000fe20000000000 */
[--C-:B------:R-:W-:Y:S02]  /*03d0*/  IMAD R9, R0, 0x8, R7.reuse ;  /* 0x0000000800097824 */ /* 0x100fe400078e0207 */
[----:B------:R-:W-:-:S03]  /*03e0*/  IMAD R13, R4, 0x8, R7 ;  /* 0x00000008040d7824 */ /* 0x000fc600078e0207 */
[----:B------:R-:W-:Y:S02]  /*03f0*/  LEA R15, R4, R9, 0x2 ;  /* 0x00000009040f7211 */ /* 0x000fe400078e10ff */
[----:B------:R-:W-:-:S07]  /*0400*/  DFMA R10, R16, R16, R18 ;  /* 0x00000010100a722b */ /* 0x000fce0000000012 */
[----:B------:R0:W-:Y:S04]  /*0410*/  STS.64 [R13], R10 ;  /* 0x0000000a0d007388 */ /* 0x0001e80000000a00 */
[----:B------:R0:W-:Y:S01]  /*0420*/  STS [R15], R6 ;  /* 0x000000060f007388 */ /* 0x0001e20000000800 */
[----:B------:R-:W-:Y:S06]  /*0430*/  BAR.SYNC.DEFER_BLOCKING 0x0 ;  /* 0x0000000000007b1d */ /* 0x000fec0000010000 */
[----:B------:R-:W-:Y:S05]  /*0440*/  @P0 EXIT ;  /* 0x000000000000094d */ /* 0x000fea0003800000 */
[----:B0-----:R-:W0:Y:S01]  /*0450*/  I2F.U32.RP R6, R3 ;  /* 0x0000000300067306 */ /* 0x001e220000209000 */
[----:B------:R-:W-:-:S07]  /*0460*/  ISETP.NE.U32.AND P1, PT, R3, RZ, PT ;  /* 0x000000ff0300720c */ /* 0x000fce0003f25070 */
[----:B0-----:R-:W0:Y:S02]  /*0470*/  MUFU.RCP R6, R6 ;  /* 0x0000000600067308 */ /* 0x001e240000001000 */
[----:B0-----:R-:W-:-:S06]  /*0480*/  VIADD R12, R6, 0xffffffe ;  /* 0x0ffffffe060c7836 */ /* 0x001fcc0000000000 */
[----:B------:R0:W1:Y:S02]  /*0490*/  F2I.FTZ.U32.TRUNC.NTZ R13, R12 ;  /* 0x0000000c000d7305 */ /* 0x000064000021f000 */
[----:B0-----:R-:W-:Y:S01]  /*04a0*/  MOV R12, RZ ;  /* 0x000000ff000c7202 */ /* 0x001fe20000000f00 */
[----:B-1----:R-:W-:-:S04]  /*04b0*/  IMAD.MOV R8, RZ, RZ, -R13 ;  /* 0x000000ffff087224 */ /* 0x002fc800078e0a0d */
[----:B------:R-:W-:-:S04]  /*04c0*/  IMAD R15, R8, R3, RZ ;  /* 0x00000003080f7224 */ /* 0x000fc800078e02ff */
[----:B------:R-:W-:-:S06]  /*04d0*/  IMAD.HI.U32 R13, R13, R15, R12 ;  /* 0x0000000f0d0d7227 */ /* 0x000fcc00078e000c */
[----:B------:R-:W-:-:S04]  /*04e0*/  IMAD.HI.U32 R13, R13, R4, RZ ;  /* 0x000000040d0d7227 */ /* 0x000fc800078e00ff */
[----:B------:R-:W-:-:S04]  /*04f0*/  IMAD.MOV R13, RZ, RZ, -R13 ;  /* 0x000000ffff0d7224 */ /* 0x000fc800078e0a0d */
[----:B------:R-:W-:-:S05]  /*0500*/  IMAD R8, R3, R13, R4 ;  /* 0x0000000d03087224 */ /* 0x000fca00078e0204 */
[----:B------:R-:W-:-:S13]  /*0510*/  ISETP.GE.U32.AND P0, PT, R8, R3, PT ;  /* 0x000000030800720c */ /* 0x000fda0003f06070 */
[----:B------:R-:W-:-:S05]  /*0520*/  @P0 IMAD.IADD R8, R8, 0x1, -R3 ;  /* 0x0000000108080824 */ /* 0x000fca00078e0a03 */
[----:B------:R-:W-:-:S13]  /*0530*/  ISETP.GE.U32.AND P0, PT, R8, R3, PT ;  /* 0x000000030800720c */ /* 0x000fda0003f06070 */
[----:B------:R-:W-:Y:S02]  /*0540*/  @P0 IADD3 R8, PT, PT, R8, -R3, RZ ;  /* 0x8000000308080210 */ /* 0x000fe40007ffe0ff */
[----:B------:R-:W-:Y:S02]  /*0550*/  ISETP.GE.AND P0, PT, R3, 0x2, PT ;  /* 0x000000020300780c */ /* 0x000fe40003f06270 */
[----:B------:R-:W-:Y:S01]  /*0560*/  SEL R13, R5, R8, !P1 ;  /* 0x00000008050d7207 */ /* 0x000fe20004800000 */
[----:B------:R-:W-:-:S04]  /*0570*/  IMAD.MOV.U32 R5, RZ, RZ, RZ ;  /* 0x000000ffff057224 */ /* 0x000fc800078e00ff */
[----:B------:R-:W-:-:S06]  /*0580*/  IMAD.IADD R4, R4, 0x1, -R13 ;  /* 0x0000000104047824 */ /* 0x000fcc00078e0a0d */
[----:B------:R-:W-:Y:S05]  /*0590*/  @!P0 BRA `(.L_x_24) ;  /* 0x00000004003c8947 */ /* 0x000fea0003800000 */
[C---:B------:R-:W-:Y:S01]  /*05a0*/  IADD3 R5, PT, PT, R3.reuse, -0x2, RZ ;  /* 0xfffffffe03057810 */ /* 0x040fe20007ffe0ff */
[----:B------:R-:W-:Y:S01]  /*05b0*/  VIADD R3, R3, 0xffffffff ;  /* 0xffffffff03037836 */ /* 0x000fe20000000000 */
[----:B------:R-:W-:Y:S02]  /*05c0*/  UMOV UR4, 0x1 ;  /* 0x0000000100047882 */ /* 0x000fe40000000000 */
[----:B------:R-:W-:Y:S01]  /*05d0*/  ISETP.GE.U32.AND P0, PT, R5, 0x3, PT ;  /* 0x000000030500780c */ /* 0x000fe20003f06070 */
[----:B------:R-:W-:Y:S01]  /*05e0*/  IMAD.MOV.U32 R5, RZ, RZ, RZ ;  /* 0x000000ffff057224 */ /* 0x000fe200078e00ff */
[----:B------:R-:W-:-:S11]  /*05f0*/  LOP3.LUT R6, R3, 0x3, RZ, 0xc0, !PT ;  /* 0x0000000303067812 */ /* 0x000fd600078ec0ff */
[----:B------:R-:W-:Y:S05]  /*0600*/  @!P0 BRA `(.L_x_25) ;  /* 0x0000000000d48947 */ /* 0x000fea0003800000 */
[----:B------:R-:W-:Y:S01]  /*0610*/  LOP3.LUT R3, R3, 0xfffffffc, RZ, 0xc0, !PT ;  /* 0xfffffffc03037812 */ /* 0x000fe200078ec0ff */
[----:B------:R-:W-:Y:S01]  /*0620*/  HFMA2 R5, -RZ, RZ, 0, 0 ;  /* 0x00000000ff057431 */ /* 0x000fe200000001ff */
[----:B------:R-:W-:Y:S01]  /*0630*/  UMOV UR5, 0x1 ;  /* 0x0000000100057882 */ /* 0x000fe20000000000 */
[----:B------:R-:W-:Y:S02]  /*0640*/  UMOV UR4, URZ ;  /* 0x000000ff00047c82 */ /* 0x000fe40008000000 */
[----:B------:R-:W-:-:S07]  /*0650*/  IMAD.MOV R3, RZ, RZ, -R3 ;  /* 0x000000ffff037224 */ /* 0x000fce00078e0a03 */
.L_x_34:
[----:B012-4-:R-:W-:Y:S01]  /*0660*/  VIADD R8, R4, UR5 ;  /* 0x0000000504087c36 */ /* 0x017fe20008000000 */
[----:B------:R-:W-:Y:S01]  /*0670*/  IADD3 R3, PT, PT, R3, 0x4, RZ ;  /* 0x0000000403037810 */ /* 0x000fe20007ffe0ff */
[----:B------:R-:W-:Y:S02]  /*0680*/  BSSY.RECONVERGENT B0, `(.L_x_26) ;  /* 0x0000011000007945 */ /* 0x000fe40003800200 */
[C---:B------:R-:W-:Y:S01]  /*0690*/  VIADD R15, R8.reuse, 0x2 ;  /* 0x00000002080f7836 */ /* 0x040fe20000000000 */
[CC--:B------:R-:W-:Y:S01]  /*06a0*/  ISETP.GE.U32.AND P4, PT, R8.reuse, R0.reuse, PT ;  /* 0x000000000800720c */ /* 0x0c0fe20003f86070 */
[C---:B------:R-:W-:Y:S01]  /*06b0*/  VIADD R17, R8.reuse, 0x3 ;  /* 0x0000000308117836 */ /* 0x040fe20000000000 */
[C---:B------:R-:W-:Y:S01]  /*06c0*/  IADD3 R13, PT, PT, R8.reuse, 0x1, RZ ;  /* 0x00000001080d7810 */ /* 0x040fe20007ffe0ff */
[C---:B------:R-:W-:Y:S01]  /*06d0*/  IMAD R14, R8.reuse, 0x8, R7 ;  /* 0x00000008080e7824 */ /* 0x040fe200078e0207 */
[-C--:B------:R-:W-:Y:S01]  /*06e0*/  ISETP.GE.U32.AND P1, PT, R15, R0.reuse, PT ;  /* 0x000000000f00720c */ /* 0x080fe20003f26070 */
[----:B------:R-:W-:Y:S01]  /*06f0*/  IMAD R8, R8, 0x4, R9 ;  /* 0x0000000408087824 */ /* 0x000fe200078e0209 */
[----:B------:R-:W-:-:S02]  /*0700*/  ISETP.GE.U32.AND P0, PT, R13, R0, PT ;  /* 0x000000000d00720c */ /* 0x000fc40003f06070 */
[----:B------:R-:W-:Y:S02]  /*0710*/  ISETP.GE.U32.AND P2, PT, R17, R0, PT ;  /* 0x000000001100720c */ /* 0x000fe40003f46070 */
[----:B------:R-:W-:-:S03]  /*0720*/  ISETP.NE.AND P3, PT, R3, RZ, PT ;  /* 0x000000ff0300720c */ /* 0x000fc60003f65270 */
[----:B---3--:R-:W-:Y:S10]  /*0730*/  @P4 BRA `(.L_x_27) ;  /* 0x0000000000144947 */ /* 0x008ff40003800000 */
[----:B------:R-:W0:Y:S02]  /*0740*/  LDS.64 R12, [R14] ;  /* 0x000000000e0c7984 */ /* 0x000e240000000a00 */
[----:B0-----:R-:W-:-:S14]  /*0750*/  DSETP.GEU.AND P4, PT, R12, R10, PT ;  /* 0x0000000a0c00722a */ /* 0x001fdc0003f8e000 */
[----:B------:R0:W1:Y:S01]  /*0760*/  @!P4 LDS R5, [R8] ;  /* 0x000000000805c984 */ /* 0x0000620000000800 */
[----:B------:R-:W-:Y:S01]  /*0770*/  @!P4 MOV R10, R12 ;  /* 0x0000000c000ac202 */ /* 0x000fe20000000f00 */
[----:B------:R-:W-:-:S07]  /*0780*/  @!P4 IMAD.MOV.U32 R11, RZ, RZ, R13 ;  /* 0x000000ffff0bc224 */ /* 0x000fce00078e000d */
.L_x_27:
[----:B------:R-:W-:Y:S05]  /*0790*/  BSYNC.RECONVERGENT B0 ;  /* 0x0000000000007941 */ /* 0x000fea0003800200 */
.L_x_26:
[----:B------:R-:W-:Y:S04]  /*07a0*/  BSSY.RECONVERGENT B0, `(.L_x_28) ;  /* 0x0000007000007945 */ /* 0x000fe80003800200 */
[----:B------:R-:W-:Y:S05]  /*07b0*/  @P0 BRA `(.L_x_29) ;  /* 0x0000000000140947 */ /* 0x000fea0003800000 */
[----:B------:R-:W2:Y:S02]  /*07c0*/  LDS.64 R12, [R14+0x8] ;  /* 0x000008000e0c7984 */ /* 0x000ea40000000a00 */
[----:B--2---:R-:W-:-:S14]  /*07d0*/  DSETP.GEU.AND P0, PT, R12, R10, PT ;  /* 0x0000000a0c00722a */ /* 0x004fdc0003f0e000 */
[----:B-1----:R2:W3:Y:S01]  /*07e0*/  @!P0 LDS R5, [R8+0x4] ;  /* 0x0000040008058984 */ /* 0x0024e20000000800 */
[----:B------:R-:W-:Y:S01]  /*07f0*/  @!P0 IMAD.MOV.U32 R10, RZ, RZ, R12 ;  /* 0x000000ffff0a8224 */ /* 0x000fe200078e000c */
[----:B------:R-:W-:-:S07]  /*0800*/  @!P0 MOV R11, R13 ;  /* 0x0000000d000b8202 */ /* 0x000fce0000000f00 */
.L_x_29:
[----:B------:R-:W-:Y:S05]  /*0810*/  BSYNC.RECONVERGENT B0 ;  /* 0x0000000000007941 */ /* 0x000fea0003800200 */
.L_x_28:
[----:B------:R-:W-:Y:S04]  /*0820*/  BSSY.RECONVERGENT B0, `(.L_x_30) ;  /* 0x0000007000007945 */ /* 0x000fe80003800200 */
[----:B------:R-:W-:Y:S05]  /*0830*/  @P1 BRA `(.L_x_31) ;  /* 0x0000000000141947 */ /* 0x000fea0003800000 */
[----:B------:R-:W4:Y:S02]  /*0840*/  LDS.64 R12, [R14+0x10] ;  /* 0x000010000e0c7984 */ /* 0x000f240000000a00 */
[----:B----4-:R-:W-:-:S14]  /*0850*/  DSETP.GEU.AND P0, PT, R12, R10, PT ;  /* 0x0000000a0c00722a */ /* 0x010fdc0003f0e000 */
[----:B-1-3--:R4:W1:Y:S01]  /*0860*/  @!P0 LDS R5, [R8+0x8] ;  /* 0x0000080008058984 */ /* 0x00a8620000000800 */
[----:B------:R-:W-:Y:S02]  /*0870*/  @!P0 IMAD.MOV.U32 R10, RZ, RZ, R12 ;  /* 0x000000ffff0a8224 */ /* 0x000fe400078e000c */
[----:B------:R-:W-:-:S07]  /*0880*/  @!P0 IMAD.MOV.U32 R11, RZ, RZ, R13 ;  /* 0x000000ffff0b8224 */ /* 0x000fce00078e000d */
.L_x_31:
[----:B------:R-:W-:Y:S05]  /*0890*/  BSYNC.RECONVERGENT B0 ;  /* 0x0000000000007941 */ /* 0x000fea0003800200 */
.L_x_30:
[----:B------:R-:W-:Y:S04]  /*08a0*/  BSSY.RECONVERGENT B0, `(.L_x_32) ;  /* 0x0000007000007945 */ /* 0x000fe80003800200 */
[----:B------:R-:W-:Y:S05]  /*08b0*/  @P2 BRA `(.L_x_33) ;  /* 0x0000000000142947 */ /* 0x000fea0003800000 */
[----:B------:R-:W5:Y:S02]  /*08c0*/  LDS.64 R12, [R14+0x18] ;  /* 0x000018000e0c7984 */ /* 0x000f640000000a00 */
[----:B-----5:R-:W-:-:S14]  /*08d0*/  DSETP.GEU.AND P0, PT, R12, R10, PT ;  /* 0x0000000a0c00722a */ /* 0x020fdc0003f0e000 */
[----:B-1-3--:R1:W3:Y:S01]  /*08e0*/  @!P0 LDS R5, [R8+0xc] ;  /* 0x00000c0008058984 */ /* 0x00a2e20000000800 */
[----:B------:R-:W-:Y:S01]  /*08f0*/  @!P0 MOV R10, R12 ;  /* 0x0000000c000a8202 */ /* 0x000fe20000000f00 */
[----:B------:R-:W-:-:S07]  /*0900*/  @!P0 IMAD.MOV.U32 R11, RZ, RZ, R13 ;  /* 0x000000ffff0b8224 */ /* 0x000fce00078e000d */
.L_x_33:
[----:B------:R-:W-:Y:S05]  /*0910*/  BSYNC.RECONVERGENT B0 ;  /* 0x0000000000007941 */ /* 0x000fea0003800200 */
.L_x_32:
[----:B------:R-:W-:Y:S02]  /*0920*/  UIADD3 UR5, UPT, UPT, UR5, 0x4, URZ ;  /* 0x0000000405057890 */ /* 0x000fe4000fffe0ff */
[----:B------:R-:W-:Y:S01]  /*0930*/  UIADD3 UR4, UPT, UPT, UR4, 0x4, URZ ;  /* 0x0000000404047890 */ /* 0x000fe2000fffe0ff */
[----:B------:R-:W-:Y:S11]  /*0940*/  @P3 BRA `(.L_x_34) ;  /* 0xfffffffc00443947 */ /* 0x000ff6000383ffff */
[----:B------:R-:W-:-:S12]  /*0950*/  UIADD3 UR4, UPT, UPT, UR4, 0x1, URZ ;  /* 0x0000000104047890 */ /* 0x000fd8000fffe0ff */
.L_x_25:
[----:B------:R-:W-:-:S13]  /*0960*/  ISETP.NE.AND P0, PT, R6, RZ, PT ;  /* 0x000000ff0600720c */ /* 0x000fda0003f05270 */
[----:B------:R-:W-:Y:S05]  /*0970*/  @!P0 BRA `(.L_x_24) ;  /* 0x0000000000448947 */ /* 0x000fea0003800000 */
[----:B------:R-:W-:-:S07]  /*0980*/  IMAD.MOV R6, RZ, RZ, -R6 ;  /* 0x000000ffff067224 */ /* 0x000fce00078e0a06 */
.L_x_37:
[----:B012-4-:R-:W-:Y:S01]  /*0990*/  IADD3 R8, PT, PT, R4, UR4, RZ ;  /* 0x0000000404087c10 */ /* 0x017fe2000fffe0ff */
[----:B------:R-:W-:Y:S01]  /*09a0*/  VIADD R6, R6, 0x1 ;  /* 0x0000000106067836 */ /* 0x000fe20000000000 */
[----:B------:R-:W-:Y:S01]  /*09b0*/  UIADD3 UR4, UPT, UPT, UR4, 0x1, URZ ;  /* 0x0000000104047890 */ /* 0x000fe2000fffe0ff */
[----:B------:R-:W-:Y:S01]  /*09c0*/  BSSY.RECONVERGENT B0, `(.L_x_35) ;  /* 0x000000b000007945 */ /* 0x000fe20003800200 */
[----:B------:R-:W-:Y:S02]  /*09d0*/  ISETP.GE.U32.AND P0, PT, R8, R0, PT ;  /* 0x000000000800720c */ /* 0x000fe40003f06070 */
[----:B------:R-:W-:-:S11]  /*09e0*/  ISETP.NE.AND P1, PT, R6, RZ, PT ;  /* 0x000000ff0600720c */ /* 0x000fd60003f25270 */
[----:B------:R-:W-:Y:S05]  /*09f0*/  @P0 BRA `(.L_x_36) ;  /* 0x00000000001c0947 */ /* 0x000fea0003800000 */
[----:B------:R-:W-:-:S06]  /*0a00*/  IMAD R12, R8, 0x8, R7 ;  /* 0x00000008080c7824 */ /* 0x000fcc00078e0207 */
[----:B------:R-:W0:Y:S02]  /*0a10*/  LDS.64 R12, [R12] ;  /* 0x000000000c0c7984 */ /* 0x000e240000000a00 */
[----:B0-----:R-:W-:-:S14]  /*0a20*/  DSETP.GEU.AND P0, PT, R12, R10, PT ;  /* 0x0000000a0c00722a */ /* 0x001fdc0003f0e000 */
[----:B------:R-:W-:Y:S01]  /*0a30*/  @!P0 LEA R3, R8, R9, 0x2 ;  /* 0x0000000908038211 */ /* 0x000fe200078e10ff */
[----:B------:R-:W-:Y:S01]  /*0a40*/  @!P0 IMAD.MOV.U32 R10, RZ, RZ, R12 ;  /* 0x000000ffff0a8224 */ /* 0x000fe200078e000c */
[----:B------:R-:W-:-:S03]  /*0a50*/  @!P0 MOV R11, R13 ;  /* 0x0000000d000b8202 */ /* 0x000fc60000000f00 */
[----:B---3--:R0:W1:Y:S04]  /*0a60*/  @!P0 LDS R5, [R3] ;  /* 0x0000000003058984 */ /* 0x0080680000000800 */
.L_x_36:
[----:B------:R-:W-:Y:S05]  /*0a70*/  BSYNC.RECONVERGENT B0 ;  /* 0x0000000000007941 */ /* 0x000fea0003800200 */
.L_x_35:
[----:B------:R-:W-:Y:S05]  /*0a80*/  @P1 BRA `(.L_x_37) ;  /* 0xfffffffc00c01947 */ /* 0x000fea000383ffff */
.L_x_24:
[----:B------:R-:W0:Y:S02]  /*0a90*/  LDC.64 R6, c[0x0][0x390] ;  /* 0x0000e400ff067b82 */ /* 0x000e240000000a00 */
[----:B0-----:R-:W-:-:S05]  /*0aa0*/  IMAD.WIDE R2, R2, 0x4, R6 ;  /* 0x0000000402027825 */ /* 0x001fca00078e0206 */
[----:B-1-3--:R-:W-:Y:S01]  /*0ab0*/  STG.E desc[UR6][R2.64], R5 ;  /* 0x0000000502007986 */ /* 0x00afe2000c101906 */
[----:B------:R-:W-:Y:S05]  /*0ac0*/  EXIT ;  /* 0x000000000000794d */ /* 0x000fea0003800000 */
.L_x_38:
        /* <DEDUP_REMOVED lines=11> */
.L_x_45:


//--------------------- .nv.shared._Z16computeCentroidsiPdS_PiS_S_ --------------------------
	.section	.nv.shared._Z16computeCentroidsiPdS_PiS_S_,"aw",@nobits
	.sectionflags	@""
	.align	16
	.zero		1024


//--------------------- .nv.shared.reserved.0     --------------------------
	.section	.nv.shared.reserved.0,"aw",@nobits
	.weak		__nv_reservedSMEM_offset_0_alias
	.size		__nv_reservedSMEM_offset_0_alias, 0, 64
	.other		__nv_reservedSMEM_offset_0_alias,@"STO_CUDA_RESERVED_SHARED STV_DEFAULT"
__nv_reservedSMEM_offset_0_alias:
	.zero		0
	.zero		64


//--------------------- .nv.shared._Z12updateKernelPiS_S_iiPdS0_S_ --------------------------
	.section	.nv.shared._Z12updateKernelPiS_S_iiPdS0_S_,"aw",@nobits
	.sectionflags	@""
	.align	16
	.zero		1024


//--------------------- .nv.shared._Z20check_cluster_changePdS_S_S_PbS0_i --------------------------
	.section	.nv.shared._Z20check_cluster_changePdS_S_S_PbS0_i,"aw",@nobits
	.sectionflags	@""
	.align	16
	.zero		1024


//--------------------- .nv.shared._Z12assignKernelPiS_S_PdS0_ii --------------------------
	.section	.nv.shared._Z12assignKernelPiS_S_PdS0_ii,"aw",@nobits
	.sectionflags	@""
	.align	16
	.zero		1024


//--------------------- .nv.shared._Z17assignKernel_flatPiS_S_PdS0_ii --------------------------
	.section	.nv.shared._Z17assignKernel_flatPiS_S_PdS0_ii,"aw",@nobits
	.sectionflags	@""
	.align	16
.nv.shared._Z17assignKernel_flatPiS_S_PdS0_ii:
	.zero		5120


//--------------------- .nv.shared._Z21assignKernel_flat_oldPiS_S_PdS0_ii --------------------------
	.section	.nv.shared._Z21assignKernel_flat_oldPiS_S_PdS0_ii,"aw",@nobits
	.sectionflags	@""
	.align	16
	.zero		1024


//--------------------- .nv.constant0._Z16computeCentroidsiPdS_PiS_S_ --------------------------
	.section	.nv.constant0._Z16computeCentroidsiPdS_PiS_S_,"a",@progbits
	.sectionflags	@""
	.align	4
.nv.constant0._Z16computeCentroidsiPdS_PiS_S_:
	.zero		944


//--------------------- .nv.constant0._Z12updateKernelPiS_S_iiPdS0_S_ --------------------------
	.section	.nv.constant0._Z12updateKernelPiS_S_iiPdS0_S_,"a",@progbits
	.sectionflags	@""
	.align	4
.nv.constant0._Z12updateKernelPiS_S_iiPdS0_S_:
	.zero		952


//--------------------- .nv.constant0._Z20check_cluster_changePdS_S_S_PbS0_i --------------------------
	.section	.nv.constant0._Z20check_cluster_changePdS_S_S_PbS0_i,"a",@progbits
	.sectionflags	@""
	.align	4
.nv.constant0._Z20check_cluster_changePdS_S_S_PbS0_i:
	.zero		948


//--------------------- .nv.constant0._Z12assignKernelPiS_S_PdS0_ii --------------------------
	.section	.nv.constant0._Z12assignKernelPiS_S_PdS0_ii,"a",@progbits
	.sectionflags	@""
	.align	4
.nv.constant0._Z12assignKernelPiS_S_PdS0_ii:
	.zero		944


//--------------------- .nv.constant0._Z17assignKernel_flatPiS_S_PdS0_ii --------------------------
	.section	.nv.constant0._Z17assignKernel_flatPiS_S_PdS0_ii,"a",@progbits
	.sectionflags	@""
	.align	4
.nv.constant0._Z17assignKernel_flatPiS_S_PdS0_ii:
	.zero		944


//--------------------- .nv.constant0._Z21assignKernel_flat_oldPiS_S_PdS0_ii --------------------------
	.section	.nv.constant0._Z21assignKernel_flat_oldPiS_S_PdS0_ii,"a",@progbits
	.sectionflags	@""
	.align	4
.nv.constant0._Z21assignKernel_flat_oldPiS_S_PdS0_ii:
	.zero		944


//--------------------- SYMBOLS --------------------------

	.type		.nv.reservedSmem.offset0,@object
	.size		.nv.reservedSmem.offset0,0x4
	.type		.nv.reservedSmem.cap,@object
	.size		.nv.reservedSmem.cap,0x4
